//
// Generated by NVIDIA NVVM Compiler
//
// Compiler Build ID: CL-36424714
// Cuda compilation tools, release 13.0, V13.0.88
// Based on NVVM 20.0.0
//

.version 9.0
.target sm_100
.address_size 64

	// .globl	_ZN7rle_gpu10label_runsEjPKcPj
.extern .shared .align 16 .b8 _ZN7rle_gpu9shmem_rawE[];

.visible .entry _ZN7rle_gpu10label_runsEjPKcPj(
	.param .u32 _ZN7rle_gpu10label_runsEjPKcPj_param_0,
	.param .u64 .ptr .align 1 _ZN7rle_gpu10label_runsEjPKcPj_param_1,
	.param .u64 .ptr .align 1 _ZN7rle_gpu10label_runsEjPKcPj_param_2
)
{
	.reg .pred 	%p<26>;
	.reg .b16 	%rs<29>;
	.reg .b32 	%r<17>;
	.reg .b64 	%rd<11>;

	ld.param.u32 	%r6, [_ZN7rle_gpu10label_runsEjPKcPj_param_0];
	ld.param.u64 	%rd5, [_ZN7rle_gpu10label_runsEjPKcPj_param_1];
	ld.param.u64 	%rd4, [_ZN7rle_gpu10label_runsEjPKcPj_param_2];
	cvta.to.global.u64 	%rd1, %rd5;
	mov.u32 	%r7, %tid.x;
	mov.u32 	%r8, %ntid.x;
	mov.u32 	%r9, %ctaid.x;
	mul.lo.s32 	%r10, %r8, %r9;
	shl.b32 	%r11, %r10, 2;
	shl.b32 	%r12, %r7, 2;
	add.s32 	%r1, %r11, %r12;
	add.s32 	%r2, %r1, -1;
	setp.ge.u32 	%p2, %r2, %r6;
	setp.lt.s32 	%p3, %r1, 1;
	or.pred  	%p4, %p3, %p2;
	mov.b16 	%rs24, 0;
	@%p4 bra 	$L__BB0_2;
	cvt.u64.u32 	%rd6, %r2;
	add.s64 	%rd7, %rd1, %rd6;
	ld.global.u8 	%rs24, [%rd7];
$L__BB0_2:
	setp.ge.u32 	%p5, %r1, %r6;
	setp.lt.s32 	%p6, %r1, 0;
	or.pred  	%p7, %p6, %p5;
	cvt.u64.u32 	%rd8, %r1;
	add.s64 	%rd2, %rd1, %rd8;
	mov.b16 	%rs25, 0;
	@%p7 bra 	$L__BB0_4;
	ld.global.u8 	%rs25, [%rd2];
$L__BB0_4:
	add.s32 	%r3, %r1, 1;
	setp.ge.u32 	%p8, %r3, %r6;
	setp.lt.s32 	%p9, %r1, -1;
	or.pred  	%p10, %p9, %p8;
	mov.b16 	%rs26, 0;
	@%p10 bra 	$L__BB0_6;
	ld.global.u8 	%rs26, [%rd2+1];
$L__BB0_6:
	add.s32 	%r4, %r1, 2;
	setp.ge.u32 	%p11, %r4, %r6;
	setp.lt.s32 	%p12, %r1, -2;
	or.pred  	%p13, %p12, %p11;
	mov.b16 	%rs27, 0;
	@%p13 bra 	$L__BB0_8;
	ld.global.u8 	%rs27, [%rd2+2];
$L__BB0_8:
	add.s32 	%r5, %r1, 3;
	setp.ge.u32 	%p14, %r5, %r6;
	setp.lt.s32 	%p15, %r1, -3;
	or.pred  	%p16, %p15, %p14;
	mov.b16 	%rs28, 0;
	@%p16 bra 	$L__BB0_10;
	ld.global.u8 	%rs28, [%rd2+3];
$L__BB0_10:
	setp.eq.s32 	%p17, %r1, 0;
	and.b16  	%rs16, %rs25, 255;
	and.b16  	%rs17, %rs24, 255;
	setp.ne.s16 	%p18, %rs17, %rs16;
	or.pred  	%p1, %p17, %p18;
	setp.ge.u32 	%p19, %r1, %r6;
	@%p19 bra 	$L__BB0_15;
	selp.u32 	%r13, 1, 0, %p1;
	cvta.to.global.u64 	%rd9, %rd4;
	mul.wide.s32 	%rd10, %r1, 4;
	add.s64 	%rd3, %rd9, %rd10;
	st.global.u32 	[%rd3], %r13;
	setp.ge.u32 	%p20, %r3, %r6;
	@%p20 bra 	$L__BB0_15;
	and.b16  	%rs18, %rs26, 255;
	setp.ne.s16 	%p21, %rs16, %rs18;
	selp.u32 	%r14, 1, 0, %p21;
	st.global.u32 	[%rd3+4], %r14;
	setp.ge.u32 	%p22, %r4, %r6;
	@%p22 bra 	$L__BB0_15;
	and.b16  	%rs20, %rs27, 255;
	setp.ne.s16 	%p23, %rs18, %rs20;
	selp.u32 	%r15, 1, 0, %p23;
	st.global.u32 	[%rd3+8], %r15;
	setp.ge.u32 	%p24, %r5, %r6;
	@%p24 bra 	$L__BB0_15;
	and.b16  	%rs22, %rs28, 255;
	setp.ne.s16 	%p25, %rs20, %rs22;
	selp.u32 	%r16, 1, 0, %p25;
	st.global.u32 	[%rd3+12], %r16;
$L__BB0_15:
	ret;

}
	// .globl	_ZN7rle_gpu13upstream_scanEjPjS0_S0_
.visible .entry _ZN7rle_gpu13upstream_scanEjPjS0_S0_(
	.param .u32 _ZN7rle_gpu13upstream_scanEjPjS0_S0__param_0,
	.param .u64 .ptr .align 1 _ZN7rle_gpu13upstream_scanEjPjS0_S0__param_1,
	.param .u64 .ptr .align 1 _ZN7rle_gpu13upstream_scanEjPjS0_S0__param_2,
	.param .u64 .ptr .align 1 _ZN7rle_gpu13upstream_scanEjPjS0_S0__param_3
)
{
	.reg .pred 	%p<14>;
	.reg .b32 	%r<57>;
	.reg .b64 	%rd<13>;

	ld.param.u32 	%r27, [_ZN7rle_gpu13upstream_scanEjPjS0_S0__param_0];
	ld.param.u64 	%rd5, [_ZN7rle_gpu13upstream_scanEjPjS0_S0__param_1];
	ld.param.u64 	%rd3, [_ZN7rle_gpu13upstream_scanEjPjS0_S0__param_2];
	ld.param.u64 	%rd4, [_ZN7rle_gpu13upstream_scanEjPjS0_S0__param_3];
	cvta.to.global.u64 	%rd6, %rd5;
	mov.u32 	%r1, %tid.x;
	mov.u32 	%r2, %ntid.x;
	mov.u32 	%r3, %ctaid.x;
	mul.lo.s32 	%r29, %r2, %r3;
	shl.b32 	%r30, %r29, 2;
	shl.b32 	%r31, %r1, 2;
	add.s32 	%r4, %r30, %r31;
	setp.ge.u32 	%p1, %r4, %r27;
	mul.wide.s32 	%rd7, %r4, 4;
	add.s64 	%rd1, %rd6, %rd7;
	mov.b32 	%r50, 0;
	@%p1 bra 	$L__BB1_2;
	ld.global.u32 	%r50, [%rd1];
$L__BB1_2:
	add.s32 	%r7, %r4, 1;
	setp.ge.u32 	%p2, %r7, %r27;
	mov.b32 	%r51, 0;
	@%p2 bra 	$L__BB1_4;
	ld.global.u32 	%r51, [%rd1+4];
$L__BB1_4:
	add.s32 	%r10, %r4, 2;
	setp.ge.u32 	%p3, %r10, %r27;
	mov.b32 	%r52, 0;
	@%p3 bra 	$L__BB1_6;
	ld.global.u32 	%r52, [%rd1+8];
$L__BB1_6:
	add.s32 	%r13, %r4, 3;
	setp.ge.u32 	%p4, %r13, %r27;
	mov.b32 	%r53, 0;
	@%p4 bra 	$L__BB1_8;
	ld.global.u32 	%r53, [%rd1+12];
$L__BB1_8:
	add.s32 	%r35, %r51, %r50;
	add.s32 	%r36, %r52, %r35;
	add.s32 	%r37, %r53, %r36;
	mov.u32 	%r39, _ZN7rle_gpu9shmem_rawE;
	add.s32 	%r16, %r39, %r31;
	st.shared.u32 	[%r16], %r37;
	setp.lt.u32 	%p5, %r2, 2;
	@%p5 bra 	$L__BB1_13;
	mov.b32 	%r54, 1;
$L__BB1_10:
	bar.sync 	0;
	ld.shared.u32 	%r55, [%r16];
	setp.lt.s32 	%p6, %r1, %r54;
	@%p6 bra 	$L__BB1_12;
	sub.s32 	%r41, %r1, %r54;
	shl.b32 	%r42, %r41, 2;
	add.s32 	%r44, %r39, %r42;
	ld.shared.u32 	%r45, [%r44];
	add.s32 	%r55, %r45, %r55;
$L__BB1_12:
	bar.sync 	0;
	st.shared.u32 	[%r16], %r55;
	shl.b32 	%r54, %r54, 1;
	setp.lt.s32 	%p7, %r54, %r2;
	@%p7 bra 	$L__BB1_10;
$L__BB1_13:
	bar.sync 	0;
	setp.eq.s32 	%p8, %r1, 0;
	mov.b32 	%r56, 0;
	@%p8 bra 	$L__BB1_15;
	ld.shared.u32 	%r56, [%r16+-4];
$L__BB1_15:
	setp.ge.u32 	%p9, %r4, %r27;
	add.s32 	%r24, %r50, %r56;
	add.s32 	%r25, %r24, %r51;
	add.s32 	%r26, %r25, %r52;
	@%p9 bra 	$L__BB1_20;
	setp.ge.u32 	%p10, %r7, %r27;
	cvta.to.global.u64 	%rd8, %rd3;
	add.s64 	%rd2, %rd8, %rd7;
	st.global.u32 	[%rd2], %r24;
	@%p10 bra 	$L__BB1_20;
	setp.ge.u32 	%p11, %r10, %r27;
	st.global.u32 	[%rd2+4], %r25;
	@%p11 bra 	$L__BB1_20;
	setp.ge.u32 	%p12, %r13, %r27;
	st.global.u32 	[%rd2+8], %r26;
	@%p12 bra 	$L__BB1_20;
	add.s32 	%r47, %r26, %r53;
	st.global.u32 	[%rd2+12], %r47;
$L__BB1_20:
	add.s32 	%r48, %r2, -1;
	setp.ne.s32 	%p13, %r1, %r48;
	@%p13 bra 	$L__BB1_22;
	ld.shared.u32 	%r49, [%r16];
	cvta.to.global.u64 	%rd10, %rd4;
	mul.wide.u32 	%rd11, %r3, 4;
	add.s64 	%rd12, %rd10, %rd11;
	st.global.u32 	[%rd12], %r49;
$L__BB1_22:
	ret;

}
	// .globl	_ZN7rle_gpu10spine_scanEPj
.visible .entry _ZN7rle_gpu10spine_scanEPj(
	.param .u64 .ptr .align 1 _ZN7rle_gpu10spine_scanEPj_param_0
)
{
	.reg .pred 	%p<5>;
	.reg .b32 	%r<71>;
	.reg .b64 	%rd<5>;

	ld.param.u64 	%rd2, [_ZN7rle_gpu10spine_scanEPj_param_0];
	cvta.to.global.u64 	%rd3, %rd2;
	mov.u32 	%r1, %ntid.x;
	mov.u32 	%r2, %tid.x;
	shl.b32 	%r27, %r2, 4;
	mul.wide.u32 	%rd4, %r27, 4;
	add.s64 	%rd1, %rd3, %rd4;
	ld.global.u32 	%r3, [%rd1];
	ld.global.u32 	%r4, [%rd1+4];
	ld.global.u32 	%r5, [%rd1+8];
	ld.global.u32 	%r6, [%rd1+12];
	ld.global.u32 	%r7, [%rd1+16];
	ld.global.u32 	%r8, [%rd1+20];
	ld.global.u32 	%r9, [%rd1+24];
	ld.global.u32 	%r10, [%rd1+28];
	ld.global.u32 	%r11, [%rd1+32];
	ld.global.u32 	%r12, [%rd1+36];
	ld.global.u32 	%r13, [%rd1+40];
	ld.global.u32 	%r14, [%rd1+44];
	ld.global.u32 	%r15, [%rd1+48];
	ld.global.u32 	%r16, [%rd1+52];
	ld.global.u32 	%r17, [%rd1+56];
	ld.global.u32 	%r18, [%rd1+60];
	add.s32 	%r28, %r4, %r3;
	add.s32 	%r29, %r5, %r28;
	add.s32 	%r30, %r6, %r29;
	add.s32 	%r31, %r7, %r30;
	add.s32 	%r32, %r8, %r31;
	add.s32 	%r33, %r9, %r32;
	add.s32 	%r34, %r10, %r33;
	add.s32 	%r35, %r11, %r34;
	add.s32 	%r36, %r12, %r35;
	add.s32 	%r37, %r13, %r36;
	add.s32 	%r38, %r14, %r37;
	add.s32 	%r39, %r15, %r38;
	add.s32 	%r40, %r16, %r39;
	add.s32 	%r41, %r17, %r40;
	add.s32 	%r42, %r18, %r41;
	shl.b32 	%r43, %r2, 2;
	mov.u32 	%r44, _ZN7rle_gpu9shmem_rawE;
	add.s32 	%r19, %r44, %r43;
	st.shared.u32 	[%r19], %r42;
	setp.lt.u32 	%p1, %r1, 2;
	@%p1 bra 	$L__BB2_5;
	mov.b32 	%r68, 1;
$L__BB2_2:
	bar.sync 	0;
	ld.shared.u32 	%r69, [%r19];
	setp.lt.s32 	%p2, %r2, %r68;
	@%p2 bra 	$L__BB2_4;
	sub.s32 	%r46, %r2, %r68;
	shl.b32 	%r47, %r46, 2;
	add.s32 	%r49, %r44, %r47;
	ld.shared.u32 	%r50, [%r49];
	add.s32 	%r69, %r50, %r69;
$L__BB2_4:
	bar.sync 	0;
	st.shared.u32 	[%r19], %r69;
	shl.b32 	%r68, %r68, 1;
	setp.lt.s32 	%p3, %r68, %r1;
	@%p3 bra 	$L__BB2_2;
$L__BB2_5:
	bar.sync 	0;
	setp.eq.s32 	%p4, %r2, 0;
	mov.b32 	%r70, 0;
	@%p4 bra 	$L__BB2_7;
	ld.shared.u32 	%r70, [%r19+-4];
$L__BB2_7:
	add.s32 	%r52, %r3, %r70;
	add.s32 	%r53, %r52, %r4;
	add.s32 	%r54, %r53, %r5;
	add.s32 	%r55, %r54, %r6;
	add.s32 	%r56, %r55, %r7;
	add.s32 	%r57, %r56, %r8;
	add.s32 	%r58, %r57, %r9;
	add.s32 	%r59, %r58, %r10;
	add.s32 	%r60, %r59, %r11;
	add.s32 	%r61, %r60, %r12;
	add.s32 	%r62, %r61, %r13;
	add.s32 	%r63, %r62, %r14;
	add.s32 	%r64, %r63, %r15;
	add.s32 	%r65, %r64, %r16;
	add.s32 	%r66, %r65, %r17;
	add.s32 	%r67, %r66, %r18;
	st.global.u32 	[%rd1], %r52;
	st.global.u32 	[%rd1+4], %r53;
	st.global.u32 	[%rd1+8], %r54;
	st.global.u32 	[%rd1+12], %r55;
	st.global.u32 	[%rd1+16], %r56;
	st.global.u32 	[%rd1+20], %r57;
	st.global.u32 	[%rd1+24], %r58;
	st.global.u32 	[%rd1+28], %r59;
	st.global.u32 	[%rd1+32], %r60;
	st.global.u32 	[%rd1+36], %r61;
	st.global.u32 	[%rd1+40], %r62;
	st.global.u32 	[%rd1+44], %r63;
	st.global.u32 	[%rd1+48], %r64;
	st.global.u32 	[%rd1+52], %r65;
	st.global.u32 	[%rd1+56], %r66;
	st.global.u32 	[%rd1+60], %r67;
	ret;

}
	// .globl	_ZN7rle_gpu19downstream_scan_fixEPjS0_
.visible .entry _ZN7rle_gpu19downstream_scan_fixEPjS0_(
	.param .u64 .ptr .align 1 _ZN7rle_gpu19downstream_scan_fixEPjS0__param_0,
	.param .u64 .ptr .align 1 _ZN7rle_gpu19downstream_scan_fixEPjS0__param_1
)
{
	.reg .pred 	%p<2>;
	.reg .b32 	%r<21>;
	.reg .b64 	%rd<9>;

	ld.param.u64 	%rd3, [_ZN7rle_gpu19downstream_scan_fixEPjS0__param_0];
	ld.param.u64 	%rd2, [_ZN7rle_gpu19downstream_scan_fixEPjS0__param_1];
	cvta.to.global.u64 	%rd4, %rd3;
	mov.u32 	%r9, %ntid.x;
	mov.u32 	%r1, %ctaid.x;
	mul.lo.s32 	%r10, %r9, %r1;
	shl.b32 	%r11, %r10, 2;
	mov.u32 	%r12, %tid.x;
	shl.b32 	%r13, %r12, 2;
	add.s32 	%r14, %r11, %r13;
	mul.wide.s32 	%rd5, %r14, 4;
	add.s64 	%rd1, %rd4, %rd5;
	ld.global.u32 	%r2, [%rd1];
	ld.global.u32 	%r3, [%rd1+4];
	ld.global.u32 	%r4, [%rd1+8];
	ld.global.u32 	%r5, [%rd1+12];
	setp.eq.s32 	%p1, %r1, 0;
	mov.b32 	%r20, 0;
	@%p1 bra 	$L__BB3_2;
	cvta.to.global.u64 	%rd6, %rd2;
	add.s32 	%r15, %r1, -1;
	mul.wide.u32 	%rd7, %r15, 4;
	add.s64 	%rd8, %rd6, %rd7;
	ld.global.u32 	%r20, [%rd8];
$L__BB3_2:
	add.s32 	%r16, %r2, %r20;
	add.s32 	%r17, %r3, %r20;
	add.s32 	%r18, %r4, %r20;
	add.s32 	%r19, %r5, %r20;
	st.global.u32 	[%rd1], %r16;
	st.global.u32 	[%rd1+4], %r17;
	st.global.u32 	[%rd1+8], %r18;
	st.global.u32 	[%rd1+12], %r19;
	ret;

}
	// .globl	_ZN7rle_gpu18collect_run_startsEjPjS0_S0_
.visible .entry _ZN7rle_gpu18collect_run_startsEjPjS0_S0_(
	.param .u32 _ZN7rle_gpu18collect_run_startsEjPjS0_S0__param_0,
	.param .u64 .ptr .align 1 _ZN7rle_gpu18collect_run_startsEjPjS0_S0__param_1,
	.param .u64 .ptr .align 1 _ZN7rle_gpu18collect_run_startsEjPjS0_S0__param_2,
	.param .u64 .ptr .align 1 _ZN7rle_gpu18collect_run_startsEjPjS0_S0__param_3
)
{
	.reg .pred 	%p<9>;
	.reg .b32 	%r<24>;
	.reg .b64 	%rd<18>;

	ld.param.u32 	%r5, [_ZN7rle_gpu18collect_run_startsEjPjS0_S0__param_0];
	ld.param.u64 	%rd4, [_ZN7rle_gpu18collect_run_startsEjPjS0_S0__param_1];
	ld.param.u64 	%rd6, [_ZN7rle_gpu18collect_run_startsEjPjS0_S0__param_2];
	ld.param.u64 	%rd5, [_ZN7rle_gpu18collect_run_startsEjPjS0_S0__param_3];
	cvta.to.global.u64 	%rd1, %rd6;
	mov.u32 	%r6, %ntid.x;
	mov.u32 	%r7, %ctaid.x;
	mul.lo.s32 	%r8, %r6, %r7;
	shl.b32 	%r9, %r8, 2;
	mov.u32 	%r10, %tid.x;
	shl.b32 	%r11, %r10, 2;
	add.s32 	%r1, %r9, %r11;
	setp.ge.u32 	%p1, %r1, %r5;
	@%p1 bra 	$L__BB4_12;
	cvta.to.global.u64 	%rd7, %rd4;
	cvta.to.global.u64 	%rd8, %rd5;
	mul.wide.u32 	%rd9, %r1, 4;
	add.s64 	%rd2, %rd7, %rd9;
	ld.global.u32 	%r12, [%rd2];
	setp.eq.s32 	%p2, %r12, 0;
	add.s64 	%rd3, %rd8, %rd9;
	@%p2 bra 	$L__BB4_3;
	ld.global.u32 	%r13, [%rd3];
	add.s32 	%r14, %r13, -1;
	mul.wide.u32 	%rd10, %r14, 4;
	add.s64 	%rd11, %rd1, %rd10;
	st.global.u32 	[%rd11], %r1;
$L__BB4_3:
	add.s32 	%r2, %r1, 1;
	setp.ge.u32 	%p3, %r2, %r5;
	@%p3 bra 	$L__BB4_12;
	ld.global.u32 	%r15, [%rd2+4];
	setp.eq.s32 	%p4, %r15, 0;
	@%p4 bra 	$L__BB4_6;
	ld.global.u32 	%r16, [%rd3+4];
	add.s32 	%r17, %r16, -1;
	mul.wide.u32 	%rd12, %r17, 4;
	add.s64 	%rd13, %rd1, %rd12;
	st.global.u32 	[%rd13], %r2;
$L__BB4_6:
	add.s32 	%r3, %r1, 2;
	setp.ge.u32 	%p5, %r3, %r5;
	@%p5 bra 	$L__BB4_12;
	ld.global.u32 	%r18, [%rd2+8];
	setp.eq.s32 	%p6, %r18, 0;
	@%p6 bra 	$L__BB4_9;
	ld.global.u32 	%r19, [%rd3+8];
	add.s32 	%r20, %r19, -1;
	mul.wide.u32 	%rd14, %r20, 4;
	add.s64 	%rd15, %rd1, %rd14;
	st.global.u32 	[%rd15], %r3;
$L__BB4_9:
	add.s32 	%r4, %r1, 3;
	setp.ge.u32 	%p7, %r4, %r5;
	@%p7 bra 	$L__BB4_12;
	ld.global.u32 	%r21, [%rd2+12];
	setp.eq.s32 	%p8, %r21, 0;
	@%p8 bra 	$L__BB4_12;
	ld.global.u32 	%r22, [%rd3+12];
	add.s32 	%r23, %r22, -1;
	mul.wide.u32 	%rd16, %r23, 4;
	add.s64 	%rd17, %rd1, %rd16;
	st.global.u32 	[%rd17], %r4;
$L__BB4_12:
	ret;

}
	// .globl	_ZN7rle_gpu19compute_run_lengthsEjPKjjPKcPcPj
.visible .entry _ZN7rle_gpu19compute_run_lengthsEjPKjjPKcPcPj(
	.param .u32 _ZN7rle_gpu19compute_run_lengthsEjPKjjPKcPcPj_param_0,
	.param .u64 .ptr .align 1 _ZN7rle_gpu19compute_run_lengthsEjPKjjPKcPcPj_param_1,
	.param .u32 _ZN7rle_gpu19compute_run_lengthsEjPKjjPKcPcPj_param_2,
	.param .u64 .ptr .align 1 _ZN7rle_gpu19compute_run_lengthsEjPKjjPKcPcPj_param_3,
	.param .u64 .ptr .align 1 _ZN7rle_gpu19compute_run_lengthsEjPKjjPKcPcPj_param_4,
	.param .u64 .ptr .align 1 _ZN7rle_gpu19compute_run_lengthsEjPKjjPKcPcPj_param_5
)
{
	.reg .pred 	%p<3>;
	.reg .b16 	%rs<2>;
	.reg .b32 	%r<13>;
	.reg .b64 	%rd<17>;

	ld.param.u32 	%r5, [_ZN7rle_gpu19compute_run_lengthsEjPKjjPKcPcPj_param_0];
	ld.param.u64 	%rd2, [_ZN7rle_gpu19compute_run_lengthsEjPKjjPKcPcPj_param_1];
	ld.param.u32 	%r12, [_ZN7rle_gpu19compute_run_lengthsEjPKjjPKcPcPj_param_2];
	ld.param.u64 	%rd3, [_ZN7rle_gpu19compute_run_lengthsEjPKjjPKcPcPj_param_3];
	ld.param.u64 	%rd4, [_ZN7rle_gpu19compute_run_lengthsEjPKjjPKcPcPj_param_4];
	ld.param.u64 	%rd5, [_ZN7rle_gpu19compute_run_lengthsEjPKjjPKcPcPj_param_5];
	mov.u32 	%r7, %ctaid.x;
	mov.u32 	%r8, %ntid.x;
	mov.u32 	%r9, %tid.x;
	mad.lo.s32 	%r1, %r7, %r8, %r9;
	setp.ge.u32 	%p1, %r1, %r5;
	@%p1 bra 	$L__BB5_4;
	cvta.to.global.u64 	%rd6, %rd2;
	mul.wide.s32 	%rd7, %r1, 4;
	add.s64 	%rd1, %rd6, %rd7;
	ld.global.u32 	%r2, [%rd1];
	add.s32 	%r10, %r1, 1;
	setp.ge.u32 	%p2, %r10, %r5;
	@%p2 bra 	$L__BB5_3;
	ld.global.u32 	%r12, [%rd1+4];
$L__BB5_3:
	cvt.s64.s32 	%rd8, %r1;
	cvt.u64.u32 	%rd9, %r2;
	cvta.to.global.u64 	%rd10, %rd3;
	add.s64 	%rd11, %rd10, %rd9;
	ld.global.u8 	%rs1, [%rd11];
	cvta.to.global.u64 	%rd12, %rd4;
	add.s64 	%rd13, %rd12, %rd8;
	st.global.u8 	[%rd13], %rs1;
	sub.s32 	%r11, %r12, %r2;
	cvta.to.global.u64 	%rd14, %rd5;
	add.s64 	%rd16, %rd14, %rd7;
	st.global.u32 	[%rd16], %r11;
$L__BB5_4:
	ret;

}


// ===== COMPILED SASS (sm_100) =====

	.target	sm_100

	.elftype	@"ET_EXEC"


//--------------------- .note.nv.tkinfo           --------------------------
	.section	.note.nv.tkinfo,"",@"SHT_NOTE"
	.sectionflags	@"SHF_NOTE_NV_TKINFO"
	.tkinfo
        /*0018*/ 	.word	0x00000002
        /*0030*/ 	.string	""
        /*0030*/ 	.string	"ptxas"
        /*0030*/ 	.string	"Cuda compilation tools, release 13.0, V13.0.88"
        /*0030*/ 	.string	"Build cuda_13.0.r13.0/compiler.36424714_0"
        /*0030*/ 	.string	"-arch sm_100 -m 64 "



//--------------------- .note.nv.cuinfo           --------------------------
	.section	.note.nv.cuinfo,"",@"SHT_NOTE"
	.sectionflags	@"SHF_NOTE_NV_CUINFO"
        /*0018*/ 	.short	0x0002
        /*001a*/ 	.short	0x0064
        /*001c*/ 	.short	0x0082
	.zero		2


//--------------------- .nv.info                  --------------------------
	.section	.nv.info,"",@"SHT_CUDA_INFO"
	.align	4


	//----- nvinfo : EIATTR_REGCOUNT
	.align		4
        /*0000*/ 	.byte	0x04, 0x2f
        /*0002*/ 	.short	(.L_1 - .L_0)
	.align		4
.L_0:
        /*0004*/ 	.word	index@(_ZN7rle_gpu10label_runsEjPKcPj)
        /*0008*/ 	.word	0x0000000e


	//----- nvinfo : EIATTR_FRAME_SIZE
	.align		4
.L_1:
        /*000c*/ 	.byte	0x04, 0x11
        /*000e*/ 	.short	(.L_3 - .L_2)
	.align		4
.L_2:
        /*0010*/ 	.word	index@(_ZN7rle_gpu10label_runsEjPKcPj)
        /*0014*/ 	.word	0x00000000


	//----- nvinfo : EIATTR_REGCOUNT
	.align		4
.L_3:
        /*0018*/ 	.byte	0x04, 0x2f
        /*001a*/ 	.short	(.L_5 - .L_4)
	.align		4
.L_4:
        /*001c*/ 	.word	index@(_ZN7rle_gpu13upstream_scanEjPjS0_S0_)
        /*0020*/ 	.word	0x00000013


	//----- nvinfo : EIATTR_FRAME_SIZE
	.align		4
.L_5:
        /*0024*/ 	.byte	0x04, 0x11
        /*0026*/ 	.short	(.L_7 - .L_6)
	.align		4
.L_6:
        /*0028*/ 	.word	index@(_ZN7rle_gpu13upstream_scanEjPjS0_S0_)
        /*002c*/ 	.word	0x00000000


	//----- nvinfo : EIATTR_REGCOUNT
	.align		4
.L_7:
        /*0030*/ 	.byte	0x04, 0x2f
        /*0032*/ 	.short	(.L_9 - .L_8)
	.align		4
.L_8:
        /*0034*/ 	.word	index@(_ZN7rle_gpu10spine_scanEPj)
        /*0038*/ 	.word	0x0000001b


	//----- nvinfo : EIATTR_FRAME_SIZE
	.align		4
.L_9:
        /*003c*/ 	.byte	0x04, 0x11
        /*003e*/ 	.short	(.L_11 - .L_10)
	.align		4
.L_10:
        /*0040*/ 	.word	index@(_ZN7rle_gpu10spine_scanEPj)
        /*0044*/ 	.word	0x00000000


	//----- nvinfo : EIATTR_REGCOUNT
	.align		4
.L_11:
        /*0048*/ 	.byte	0x04, 0x2f
        /*004a*/ 	.short	(.L_13 - .L_12)
	.align		4
.L_12:
        /*004c*/ 	.word	index@(_ZN7rle_gpu19downstream_scan_fixEPjS0_)
        /*0050*/ 	.word	0x00000010


	//----- nvinfo : EIATTR_FRAME_SIZE
	.align		4
.L_13:
        /*0054*/ 	.byte	0x04, 0x11
        /*0056*/ 	.short	(.L_15 - .L_14)
	.align		4
.L_14:
        /*0058*/ 	.word	index@(_ZN7rle_gpu19downstream_scan_fixEPjS0_)
        /*005c*/ 	.word	0x00000000


	//----- nvinfo : EIATTR_REGCOUNT
	.align		4
.L_15:
        /*0060*/ 	.byte	0x04, 0x2f
        /*0062*/ 	.short	(.L_17 - .L_16)
	.align		4
.L_16:
        /*0064*/ 	.word	index@(_ZN7rle_gpu18collect_run_startsEjPjS0_S0_)
        /*0068*/ 	.word	0x00000012


	//----- nvinfo : EIATTR_FRAME_SIZE
	.align		4
.L_17:
        /*006c*/ 	.byte	0x04, 0x11
        /*006e*/ 	.short	(.L_19 - .L_18)
	.align		4
.L_18:
        /*0070*/ 	.word	index@(_ZN7rle_gpu18collect_run_startsEjPjS0_S0_)
        /*0074*/ 	.word	0x00000000


	//----- nvinfo : EIATTR_REGCOUNT
	.align		4
.L_19:
        /*0078*/ 	.byte	0x04, 0x2f
        /*007a*/ 	.short	(.L_21 - .L_20)
	.align		4
.L_20:
        /*007c*/ 	.word	index@(_ZN7rle_gpu19compute_run_lengthsEjPKjjPKcPcPj)
        /*0080*/ 	.word	0x00000010


	//----- nvinfo : EIATTR_FRAME_SIZE
	.align		4
.L_21:
        /*0084*/ 	.byte	0x04, 0x11
        /*0086*/ 	.short	(.L_23 - .L_22)
	.align		4
.L_22:
        /*0088*/ 	.word	index@(_ZN7rle_gpu19compute_run_lengthsEjPKjjPKcPcPj)
        /*008c*/ 	.word	0x00000000


	//----- nvinfo : EIATTR_MIN_STACK_SIZE
	.align		4
.L_23:
        /*0090*/ 	.byte	0x04, 0x12
        /*0092*/ 	.short	(.L_25 - .L_24)
	.align		4
.L_24:
        /*0094*/ 	.word	index@(_ZN7rle_gpu19compute_run_lengthsEjPKjjPKcPcPj)
        /*0098*/ 	.word	0x00000000


	//----- nvinfo : EIATTR_MIN_STACK_SIZE
	.align		4
.L_25:
        /*009c*/ 	.byte	0x04, 0x12
        /*009e*/ 	.short	(.L_27 - .L_26)
	.align		4
.L_26:
        /*00a0*/ 	.word	index@(_ZN7rle_gpu18collect_run_startsEjPjS0_S0_)
        /*00a4*/ 	.word	0x00000000


	//----- nvinfo : EIATTR_MIN_STACK_SIZE
	.align		4
.L_27:
        /*00a8*/ 	.byte	0x04, 0x12
        /*00aa*/ 	.short	(.L_29 - .L_28)
	.align		4
.L_28:
        /*00ac*/ 	.word	index@(_ZN7rle_gpu19downstream_scan_fixEPjS0_)
        /*00b0*/ 	.word	0x00000000


	//----- nvinfo : EIATTR_MIN_STACK_SIZE
	.align		4
.L_29:
        /*00b4*/ 	.byte	0x04, 0x12
        /*00b6*/ 	.short	(.L_31 - .L_30)
	.align		4
.L_30:
        /*00b8*/ 	.word	index@(_ZN7rle_gpu10spine_scanEPj)
        /*00bc*/ 	.word	0x00000000


	//----- nvinfo : EIATTR_MIN_STACK_SIZE
	.align		4
.L_31:
        /*00c0*/ 	.byte	0x04, 0x12
        /*00c2*/ 	.short	(.L_33 - .L_32)
	.align		4
.L_32:
        /*00c4*/ 	.word	index@(_ZN7rle_gpu13upstream_scanEjPjS0_S0_)
        /*00c8*/ 	.word	0x00000000


	//----- nvinfo : EIATTR_MIN_STACK_SIZE
	.align		4
.L_33:
        /*00cc*/ 	.byte	0x04, 0x12
        /*00ce*/ 	.short	(.L_35 - .L_34)
	.align		4
.L_34:
        /*00d0*/ 	.word	index@(_ZN7rle_gpu10label_runsEjPKcPj)
        /*00d4*/ 	.word	0x00000000
.L_35:


//--------------------- .nv.compat                --------------------------
	.section	.nv.compat,"",@"SHT_CUDA_COMPAT_INFO"
	.align	4
        /*0000*/ 	.byte	0x02, 0x09, 0x00, 0x00, 0x02, 0x02, 0x01, 0x00, 0x02, 0x05, 0x05, 0x00, 0x03, 0x07, 0x01, 0x01
        /*0010*/ 	.byte	0x02, 0x03, 0x00, 0x00, 0x02, 0x06, 0x01, 0x00, 0x04, 0x0b, 0x08, 0x00, 0x09, 0x00, 0x00, 0x00
        /*0020*/ 	.byte	0x00, 0x00, 0x00, 0x00


//--------------------- .nv.info._ZN7rle_gpu19compute_run_lengthsEjPKjjPKcPcPj --------------------------
	.section	.nv.info._ZN7rle_gpu19compute_run_lengthsEjPKjjPKcPcPj,"",@"SHT_CUDA_INFO"
	.sectionflags	@""
	.align	4


	//----- nvinfo : EIATTR_CUDA_API_VERSION
	.align		4
        /*0000*/ 	.byte	0x04, 0x37
        /*0002*/ 	.short	(.L_37 - .L_36)
.L_36:
        /*0004*/ 	.word	0x00000082


	//----- nvinfo : EIATTR_KPARAM_INFO
	.align		4
.L_37:
        /*0008*/ 	.byte	0x04, 0x17
        /*000a*/ 	.short	(.L_39 - .L_38)
.L_38:
        /*000c*/ 	.word	0x00000000
        /*0010*/ 	.short	0x0005
        /*0012*/ 	.short	0x0028
        /*0014*/ 	.byte	0x00, 0xf5, 0x21, 0x00


	//----- nvinfo : EIATTR_KPARAM_INFO
	.align		4
.L_39:
        /*0018*/ 	.byte	0x04, 0x17
        /*001a*/ 	.short	(.L_41 - .L_40)
.L_40:
        /*001c*/ 	.word	0x00000000
        /*0020*/ 	.short	0x0004
        /*0022*/ 	.short	0x0020
        /*0024*/ 	.byte	0x00, 0xf5, 0x21, 0x00


	//----- nvinfo : EIATTR_KPARAM_INFO
	.align		4
.L_41:
        /*0028*/ 	.byte	0x04, 0x17
        /*002a*/ 	.short	(.L_43 - .L_42)
.L_42:
        /*002c*/ 	.word	0x00000000
        /*0030*/ 	.short	0x0003
        /*0032*/ 	.short	0x0018
        /*0034*/ 	.byte	0x00, 0xf5, 0x21, 0x00


	//----- nvinfo : EIATTR_KPARAM_INFO
	.align		4
.L_43:
        /*0038*/ 	.byte	0x04, 0x17
        /*003a*/ 	.short	(.L_45 - .L_44)
.L_44:
        /*003c*/ 	.word	0x00000000
        /*0040*/ 	.short	0x0002
        /*0042*/ 	.short	0x0010
        /*0044*/ 	.byte	0x00, 0xf0, 0x11, 0x00


	//----- nvinfo : EIATTR_KPARAM_INFO
	.align		4
.L_45:
        /*0048*/ 	.byte	0x04, 0x17
        /*004a*/ 	.short	(.L_47 - .L_46)
.L_46:
        /*004c*/ 	.word	0x00000000
        /*0050*/ 	.short	0x0001
        /*0052*/ 	.short	0x0008
        /*0054*/ 	.byte	0x00, 0xf5, 0x21, 0x00


	//----- nvinfo : EIATTR_KPARAM_INFO
	.align		4
.L_47:
        /*0058*/ 	.byte	0x04, 0x17
        /*005a*/ 	.short	(.L_49 - .L_48)
.L_48:
        /*005c*/ 	.word	0x00000000
        /*0060*/ 	.short	0x0000
        /*0062*/ 	.short	0x0000
        /*0064*/ 	.byte	0x00, 0xf0, 0x11, 0x00


	//----- nvinfo : EIATTR_SPARSE_MMA_MASK
	.align		4
.L_49:
        /*0068*/ 	.byte	0x03, 0x50
        /*006a*/ 	.short	0x0000


	//----- nvinfo : EIATTR_MAXREG_COUNT
	.align		4
        /*006c*/ 	.byte	0x03, 0x1b
        /*006e*/ 	.short	0x00ff


	//----- nvinfo : EIATTR_MERCURY_ISA_VERSION
	.align		4
        /*0070*/ 	.byte	0x03, 0x5f
        /*0072*/ 	.short	0x0101


	//----- nvinfo : EIATTR_VRC_CTA_INIT_COUNT
	.align		4
        /*0074*/ 	.byte	0x02, 0x4a
	.zero		1
	.zero		1


	//----- nvinfo : EIATTR_EXIT_INSTR_OFFSETS
	.align		4
        /*0078*/ 	.byte	0x04, 0x1c
        /*007a*/ 	.short	(.L_51 - .L_50)


	//   ....[0]....
.L_50:
        /*007c*/ 	.word	0x00000070


	//   ....[1]....
        /*0080*/ 	.word	0x000001d0


	//----- nvinfo : EIATTR_CBANK_PARAM_SIZE
	.align		4
.L_51:
        /*0084*/ 	.byte	0x03, 0x19
        /*0086*/ 	.short	0x0030


	//----- nvinfo : EIATTR_PARAM_CBANK
	.align		4
        /*0088*/ 	.byte	0x04, 0x0a
        /*008a*/ 	.short	(.L_53 - .L_52)
	.align		4
.L_52:
        /*008c*/ 	.word	index@(.nv.constant0._ZN7rle_gpu19compute_run_lengthsEjPKjjPKcPcPj)
        /*0090*/ 	.short	0x0380
        /*0092*/ 	.short	0x0030


	//----- nvinfo : EIATTR_SW_WAR
	.align		4
.L_53:
        /*0094*/ 	.byte	0x04, 0x36
        /*0096*/ 	.short	(.L_55 - .L_54)
.L_54:
        /*0098*/ 	.word	0x00000008
.L_55:


//--------------------- .nv.info._ZN7rle_gpu18collect_run_startsEjPjS0_S0_ --------------------------
	.section	.nv.info._ZN7rle_gpu18collect_run_startsEjPjS0_S0_,"",@"SHT_CUDA_INFO"
	.sectionflags	@""
	.align	4


	//----- nvinfo : EIATTR_CUDA_API_VERSION
	.align		4
        /*0000*/ 	.byte	0x04, 0x37
        /*0002*/ 	.short	(.L_57 - .L_56)
.L_56:
        /*0004*/ 	.word	0x00000082


	//----- nvinfo : EIATTR_KPARAM_INFO
	.align		4
.L_57:
        /*0008*/ 	.byte	0x04, 0x17
        /*000a*/ 	.short	(.L_59 - .L_58)
.L_58:
        /*000c*/ 	.word	0x00000000
        /*0010*/ 	.short	0x0003
        /*0012*/ 	.short	0x0018
        /*0014*/ 	.byte	0x00, 0xf5, 0x21, 0x00


	//----- nvinfo : EIATTR_KPARAM_INFO
	.align		4
.L_59:
        /*0018*/ 	.byte	0x04, 0x17
        /*001a*/ 	.short	(.L_61 - .L_60)
.L_60:
        /*001c*/ 	.word	0x00000000
        /*0020*/ 	.short	0x0002
        /*0022*/ 	.short	0x0010
        /*0024*/ 	.byte	0x00, 0xf5, 0x21, 0x00


	//----- nvinfo : EIATTR_KPARAM_INFO
	.align		4
.L_61:
        /*0028*/ 	.byte	0x04, 0x17
        /*002a*/ 	.short	(.L_63 - .L_62)
.L_62:
        /*002c*/ 	.word	0x00000000
        /*0030*/ 	.short	0x0001
        /*0032*/ 	.short	0x0008
        /*0034*/ 	.byte	0x00, 0xf5, 0x21, 0x00


	//----- nvinfo : EIATTR_KPARAM_INFO
	.align		4
.L_63:
        /*0038*/ 	.byte	0x04, 0x17
        /*003a*/ 	.short	(.L_65 - .L_64)
.L_64:
        /*003c*/ 	.word	0x00000000
        /*0040*/ 	.short	0x0000
        /*0042*/ 	.short	0x0000
        /*0044*/ 	.byte	0x00, 0xf0, 0x11, 0x00


	//----- nvinfo : EIATTR_SPARSE_MMA_MASK
	.align		4
.L_65:
        /*0048*/ 	.byte	0x03, 0x50
        /*004a*/ 	.short	0x0000


	//----- nvinfo : EIATTR_MAXREG_COUNT
	.align		4
        /*004c*/ 	.byte	0x03, 0x1b
        /*004e*/ 	.short	0x00ff


	//----- nvinfo : EIATTR_MERCURY_ISA_VERSION
	.align		4
        /*0050*/ 	.byte	0x03, 0x5f
        /*0052*/ 	.short	0x0101


	//----- nvinfo : EIATTR_VRC_CTA_INIT_COUNT
	.align		4
        /*0054*/ 	.byte	0x02, 0x4a
	.zero		1
	.zero		1


	//----- nvinfo : EIATTR_EXIT_INSTR_OFFSETS
	.align		4
        /*0058*/ 	.byte	0x04, 0x1c
        /*005a*/ 	.short	(.L_67 - .L_66)


	//   ....[0]....
.L_66:
        /*005c*/ 	.word	0x00000080


	//   ....[1]....
        /*0060*/ 	.word	0x000001a0


	//   ....[2]....
        /*0064*/ 	.word	0x00000270


	//   ....[3]....
        /*0068*/ 	.word	0x00000340


	//   ....[4]....
        /*006c*/ 	.word	0x00000370


	//   ....[5]....
        /*0070*/ 	.word	0x000003d0


	//----- nvinfo : EIATTR_CRS_STACK_SIZE
	.align		4
.L_67:
        /*0074*/ 	.byte	0x04, 0x1e
        /*0076*/ 	.short	(.L_69 - .L_68)
.L_68:
        /*0078*/ 	.word	0x00000000


	//----- nvinfo : EIATTR_CBANK_PARAM_SIZE
	.align		4
.L_69:
        /*007c*/ 	.byte	0x03, 0x19
        /*007e*/ 	.short	0x0020


	//----- nvinfo : EIATTR_PARAM_CBANK
	.align		4
        /*0080*/ 	.byte	0x04, 0x0a
        /*0082*/ 	.short	(.L_71 - .L_70)
	.align		4
.L_70:
        /*0084*/ 	.word	index@(.nv.constant0._ZN7rle_gpu18collect_run_startsEjPjS0_S0_)
        /*0088*/ 	.short	0x0380
        /*008a*/ 	.short	0x0020


	//----- nvinfo : EIATTR_SW_WAR
	.align		4
.L_71:
        /*008c*/ 	.byte	0x04, 0x36
        /*008e*/ 	.short	(.L_73 - .L_72)
.L_72:
        /*0090*/ 	.word	0x00000008
.L_73:


//--------------------- .nv.info._ZN7rle_gpu19downstream_scan_fixEPjS0_ --------------------------
	.section	.nv.info._ZN7rle_gpu19downstream_scan_fixEPjS0_,"",@"SHT_CUDA_INFO"
	.sectionflags	@""
	.align	4


	//----- nvinfo : EIATTR_CUDA_API_VERSION
	.align		4
        /*0000*/ 	.byte	0x04, 0x37
        /*0002*/ 	.short	(.L_75 - .L_74)
.L_74:
        /*0004*/ 	.word	0x00000082


	//----- nvinfo : EIATTR_KPARAM_INFO
	.align		4
.L_75:
        /*0008*/ 	.byte	0x04, 0x17
        /*000a*/ 	.short	(.L_77 - .L_76)
.L_76:
        /*000c*/ 	.word	0x00000000
        /*0010*/ 	.short	0x0001
        /*0012*/ 	.short	0x0008
        /*0014*/ 	.byte	0x00, 0xf5, 0x21, 0x00


	//----- nvinfo : EIATTR_KPARAM_INFO
	.align		4
.L_77:
        /*0018*/ 	.byte	0x04, 0x17
        /*001a*/ 	.short	(.L_79 - .L_78)
.L_78:
        /*001c*/ 	.word	0x00000000
        /*0020*/ 	.short	0x0000
        /*0022*/ 	.short	0x0000
        /*0024*/ 	.byte	0x00, 0xf5, 0x21, 0x00


	//----- nvinfo : EIATTR_SPARSE_MMA_MASK
	.align		4
.L_79:
        /*0028*/ 	.byte	0x03, 0x50
        /*002a*/ 	.short	0x0000


	//----- nvinfo : EIATTR_MAXREG_COUNT
	.align		4
        /*002c*/ 	.byte	0x03, 0x1b
        /*002e*/ 	.short	0x00ff


	//----- nvinfo : EIATTR_MERCURY_ISA_VERSION
	.align		4
        /*0030*/ 	.byte	0x03, 0x5f
        /*0032*/ 	.short	0x0101


	//----- nvinfo : EIATTR_VRC_CTA_INIT_COUNT
	.align		4
        /*0034*/ 	.byte	0x02, 0x4a
	.zero		1
	.zero		1


	//----- nvinfo : EIATTR_EXIT_INSTR_OFFSETS
	.align		4
        /*0038*/ 	.byte	0x04, 0x1c
        /*003a*/ 	.short	(.L_81 - .L_80)


	//   ....[0]....
.L_80:
        /*003c*/ 	.word	0x000001b0


	//----- nvinfo : EIATTR_CBANK_PARAM_SIZE
	.align		4
.L_81:
        /*0040*/ 	.byte	0x03, 0x19
        /*0042*/ 	.short	0x0010


	//----- nvinfo : EIATTR_PARAM_CBANK
	.align		4
        /*0044*/ 	.byte	0x04, 0x0a
        /*0046*/ 	.short	(.L_83 - .L_82)
	.align		4
.L_82:
        /*0048*/ 	.word	index@(.nv.constant0._ZN7rle_gpu19downstream_scan_fixEPjS0_)
        /*004c*/ 	.short	0x0380
        /*004e*/ 	.short	0x0010


	//----- nvinfo : EIATTR_SW_WAR
	.align		4
.L_83:
        /*0050*/ 	.byte	0x04, 0x36
        /*0052*/ 	.short	(.L_85 - .L_84)
.L_84:
        /*0054*/ 	.word	0x00000008
.L_85:


//--------------------- .nv.info._ZN7rle_gpu10spine_scanEPj --------------------------
	.section	.nv.info._ZN7rle_gpu10spine_scanEPj,"",@"SHT_CUDA_INFO"
	.sectionflags	@""
	.align	4


	//----- nvinfo : EIATTR_CUDA_API_VERSION
	.align		4
        /*0000*/ 	.byte	0x04, 0x37
        /*0002*/ 	.short	(.L_87 - .L_86)
.L_86:
        /*0004*/ 	.word	0x00000082


	//----- nvinfo : EIATTR_KPARAM_INFO
	.align		4
.L_87:
        /*0008*/ 	.byte	0x04, 0x17
        /*000a*/ 	.short	(.L_89 - .L_88)
.L_88:
        /*000c*/ 	.word	0x00000000
        /*0010*/ 	.short	0x0000
        /*0012*/ 	.short	0x0000
        /*0014*/ 	.byte	0x00, 0xf5, 0x21, 0x00


	//----- nvinfo : EIATTR_SPARSE_MMA_MASK
	.align		4
.L_89:
        /*0018*/ 	.byte	0x03, 0x50
        /*001a*/ 	.short	0x0000


	//----- nvinfo : EIATTR_MAXREG_COUNT
	.align		4
        /*001c*/ 	.byte	0x03, 0x1b
        /*001e*/ 	.short	0x00ff


	//----- nvinfo : EIATTR_NUM_BARRIERS
	.align		4
        /*0020*/ 	.byte	0x02, 0x4c
        /*0022*/ 	.byte	0x01
	.zero		1


	//----- nvinfo : EIATTR_MERCURY_ISA_VERSION
	.align		4
        /*0024*/ 	.byte	0x03, 0x5f
        /*0026*/ 	.short	0x0101


	//----- nvinfo : EIATTR_VRC_CTA_INIT_COUNT
	.align		4
        /*0028*/ 	.byte	0x02, 0x4a
	.zero		1
	.zero		1


	//----- nvinfo : EIATTR_EXIT_INSTR_OFFSETS
	.align		4
        /*002c*/ 	.byte	0x04, 0x1c
        /*002e*/ 	.short	(.L_91 - .L_90)


	//   ....[0]....
.L_90:
        /*0030*/ 	.word	0x00000570


	//----- nvinfo : EIATTR_CBANK_PARAM_SIZE
	.align		4
.L_91:
        /*0034*/ 	.byte	0x03, 0x19
        /*0036*/ 	.short	0x0008


	//----- nvinfo : EIATTR_PARAM_CBANK
	.align		4
        /*0038*/ 	.byte	0x04, 0x0a
        /*003a*/ 	.short	(.L_93 - .L_92)
	.align		4
.L_92:
        /*003c*/ 	.word	index@(.nv.constant0._ZN7rle_gpu10spine_scanEPj)
        /*0040*/ 	.short	0x0380
        /*0042*/ 	.short	0x0008


	//----- nvinfo : EIATTR_SW_WAR
	.align		4
.L_93:
        /*0044*/ 	.byte	0x04, 0x36
        /*0046*/ 	.short	(.L_95 - .L_94)
.L_94:
        /*0048*/ 	.word	0x00000008
.L_95:


//--------------------- .nv.info._ZN7rle_gpu13upstream_scanEjPjS0_S0_ --------------------------
	.section	.nv.info._ZN7rle_gpu13upstream_scanEjPjS0_S0_,"",@"SHT_CUDA_INFO"
	.sectionflags	@""
	.align	4


	//----- nvinfo : EIATTR_CUDA_API_VERSION
	.align		4
        /*0000*/ 	.byte	0x04, 0x37
        /*0002*/ 	.short	(.L_97 - .L_96)
.L_96:
        /*0004*/ 	.word	0x00000082


	//----- nvinfo : EIATTR_KPARAM_INFO
	.align		4
.L_97:
        /*0008*/ 	.byte	0x04, 0x17
        /*000a*/ 	.short	(.L_99 - .L_98)
.L_98:
        /*000c*/ 	.word	0x00000000
        /*0010*/ 	.short	0x0003
        /*0012*/ 	.short	0x0018
        /*0014*/ 	.byte	0x00, 0xf5, 0x21, 0x00


	//----- nvinfo : EIATTR_KPARAM_INFO
	.align		4
.L_99:
        /*0018*/ 	.byte	0x04, 0x17
        /*001a*/ 	.short	(.L_101 - .L_100)
.L_100:
        /*001c*/ 	.word	0x00000000
        /*0020*/ 	.short	0x0002
        /*0022*/ 	.short	0x0010
        /*0024*/ 	.byte	0x00, 0xf5, 0x21, 0x00


	//----- nvinfo : EIATTR_KPARAM_INFO
	.align		4
.L_101:
        /*0028*/ 	.byte	0x04, 0x17
        /*002a*/ 	.short	(.L_103 - .L_102)
.L_102:
        /*002c*/ 	.word	0x00000000
        /*0030*/ 	.short	0x0001
        /*0032*/ 	.short	0x0008
        /*0034*/ 	.byte	0x00, 0xf5, 0x21, 0x00


	//----- nvinfo : EIATTR_KPARAM_INFO
	.align		4
.L_103:
        /*0038*/ 	.byte	0x04, 0x17
        /*003a*/ 	.short	(.L_105 - .L_104)
.L_104:
        /*003c*/ 	.word	0x00000000
        /*0040*/ 	.short	0x0000
        /*0042*/ 	.short	0x0000
        /*0044*/ 	.byte	0x00, 0xf0, 0x11, 0x00


	//----- nvinfo : EIATTR_SPARSE_MMA_MASK
	.align		4
.L_105:
        /*0048*/ 	.byte	0x03, 0x50
        /*004a*/ 	.short	0x0000


	//----- nvinfo : EIATTR_MAXREG_COUNT
	.align		4
        /*004c*/ 	.byte	0x03, 0x1b
        /*004e*/ 	.short	0x00ff


	//----- nvinfo : EIATTR_NUM_BARRIERS
	.align		4
        /*0050*/ 	.byte	0x02, 0x4c
        /*0052*/ 	.byte	0x01
	.zero		1


	//----- nvinfo : EIATTR_MERCURY_ISA_VERSION
	.align		4
        /*0054*/ 	.byte	0x03, 0x5f
        /*0056*/ 	.short	0x0101


	//----- nvinfo : EIATTR_VRC_CTA_INIT_COUNT
	.align		4
        /*0058*/ 	.byte	0x02, 0x4a
	.zero		1
	.zero		1


	//----- nvinfo : EIATTR_EXIT_INSTR_OFFSETS
	.align		4
        /*005c*/ 	.byte	0x04, 0x1c
        /*005e*/ 	.short	(.L_107 - .L_106)


	//   ....[0]....
.L_106:
        /*0060*/ 	.word	0x00000470


	//   ....[1]....
        /*0064*/ 	.word	0x000004c0


	//----- nvinfo : EIATTR_CRS_STACK_SIZE
	.align		4
.L_107:
        /*0068*/ 	.byte	0x04, 0x1e
        /*006a*/ 	.short	(.L_109 - .L_108)
.L_108:
        /*006c*/ 	.word	0x00000000


	//----- nvinfo : EIATTR_CBANK_PARAM_SIZE
	.align		4
.L_109:
        /*0070*/ 	.byte	0x03, 0x19
        /*0072*/ 	.short	0x0020


	//----- nvinfo : EIATTR_PARAM_CBANK
	.align		4
        /*0074*/ 	.byte	0x04, 0x0a
        /*0076*/ 	.short	(.L_111 - .L_110)
	.align		4
.L_110:
        /*0078*/ 	.word	index@(.nv.constant0._ZN7rle_gpu13upstream_scanEjPjS0_S0_)
        /*007c*/ 	.short	0x0380
        /*007e*/ 	.short	0x0020


	//----- nvinfo : EIATTR_SW_WAR
	.align		4
.L_111:
        /*0080*/ 	.byte	0x04, 0x36
        /*0082*/ 	.short	(.L_113 - .L_112)
.L_112:
        /*0084*/ 	.word	0x00000008
.L_113:


//--------------------- .nv.info._ZN7rle_gpu10label_runsEjPKcPj --------------------------
	.section	.nv.info._ZN7rle_gpu10label_runsEjPKcPj,"",@"SHT_CUDA_INFO"
	.sectionflags	@""
	.align	4


	//----- nvinfo : EIATTR_CUDA_API_VERSION
	.align		4
        /*0000*/ 	.byte	0x04, 0x37
        /*0002*/ 	.short	(.L_115 - .L_114)
.L_114:
        /*0004*/ 	.word	0x00000082


	//----- nvinfo : EIATTR_KPARAM_INFO
	.align		4
.L_115:
        /*0008*/ 	.byte	0x04, 0x17
        /*000a*/ 	.short	(.L_117 - .L_116)
.L_116:
        /*000c*/ 	.word	0x00000000
        /*0010*/ 	.short	0x0002
        /*0012*/ 	.short	0x0010
        /*0014*/ 	.byte	0x00, 0xf5, 0x21, 0x00


	//----- nvinfo : EIATTR_KPARAM_INFO
	.align		4
.L_117:
        /*0018*/ 	.byte	0x04, 0x17
        /*001a*/ 	.short	(.L_119 - .L_118)
.L_118:
        /*001c*/ 	.word	0x00000000
        /*0020*/ 	.short	0x0001
        /*0022*/ 	.short	0x0008
        /*0024*/ 	.byte	0x00, 0xf5, 0x21, 0x00


	//----- nvinfo : EIATTR_KPARAM_INFO
	.align		4
.L_119:
        /*0028*/ 	.byte	0x04, 0x17
        /*002a*/ 	.short	(.L_121 - .L_120)
.L_120:
        /*002c*/ 	.word	0x00000000
        /*0030*/ 	.short	0x0000
        /*0032*/ 	.short	0x0000
        /*0034*/ 	.byte	0x00, 0xf0, 0x11, 0x00


	//----- nvinfo : EIATTR_SPARSE_MMA_MASK
	.align		4
.L_121:
        /*0038*/ 	.byte	0x03, 0x50
        /*003a*/ 	.short	0x0000


	//----- nvinfo : EIATTR_MAXREG_COUNT
	.align		4
        /*003c*/ 	.byte	0x03, 0x1b
        /*003e*/ 	.short	0x00ff


	//----- nvinfo : EIATTR_MERCURY_ISA_VERSION
	.align		4
        /*0040*/ 	.byte	0x03, 0x5f
        /*0042*/ 	.short	0x0101


	//----- nvinfo : EIATTR_VRC_CTA_INIT_COUNT
	.align		4
        /*0044*/ 	.byte	0x02, 0x4a
	.zero		1
	.zero		1


	//----- nvinfo : EIATTR_EXIT_INSTR_OFFSETS
	.align		4
        /*0048*/ 	.byte	0x04, 0x1c
        /*004a*/ 	.short	(.L_123 - .L_122)


	//   ....[0]....
.L_122:
        /*004c*/ 	.word	0x00000250


	//   ....[1]....
        /*0050*/ 	.word	0x000002e0


	//   ....[2]....
        /*0054*/ 	.word	0x00000330


	//   ....[3]....
        /*0058*/ 	.word	0x00000380


	//   ....[4]....
        /*005c*/ 	.word	0x000003d0


	//----- nvinfo : EIATTR_CBANK_PARAM_SIZE
	.align		4
.L_123:
        /*0060*/ 	.byte	0x03, 0x19
        /*0062*/ 	.short	0x0018


	//----- nvinfo : EIATTR_PARAM_CBANK
	.align		4
        /*0064*/ 	.byte	0x04, 0x0a
        /*0066*/ 	.short	(.L_125 - .L_124)
	.align		4
.L_124:
        /*0068*/ 	.word	index@(.nv.constant0._ZN7rle_gpu10label_runsEjPKcPj)
        /*006c*/ 	.short	0x0380
        /*006e*/ 	.short	0x0018


	//----- nvinfo : EIATTR_SW_WAR
	.align		4
.L_125:
        /*0070*/ 	.byte	0x04, 0x36
        /*0072*/ 	.short	(.L_127 - .L_126)
.L_126:
        /*0074*/ 	.word	0x00000008
.L_127:


//--------------------- .nv.callgraph             --------------------------
	.section	.nv.callgraph,"",@"SHT_CUDA_CALLGRAPH"
	.align	4
	.sectionentsize	8
	.align		4
        /*0000*/ 	.word	0x00000000
	.align		4
        /*0004*/ 	.word	0xffffffff
	.align		4
        /*0008*/ 	.word	0x00000000
	.align		4
        /*000c*/ 	.word	0xfffffffe
	.align		4
        /*0010*/ 	.word	0x00000000
	.align		4
        /*0014*/ 	.word	0xfffffffd
	.align		4
        /*0018*/ 	.word	0x00000000
	.align		4
        /*001c*/ 	.word	0xfffffffc


//--------------------- .text._ZN7rle_gpu19compute_run_lengthsEjPKjjPKcPcPj --------------------------
	.section	.text._ZN7rle_gpu19compute_run_lengthsEjPKjjPKcPcPj,"ax",@progbits
	.align	128
        .global         _ZN7rle_gpu19compute_run_lengthsEjPKjjPKcPcPj
        .type           _ZN7rle_gpu19compute_run_lengthsEjPKjjPKcPcPj,@function
        .size           _ZN7rle_gpu19compute_run_lengthsEjPKjjPKcPcPj,(.L_x_18 - _ZN7rle_gpu19compute_run_lengthsEjPKjjPKcPcPj)
        .other          _ZN7rle_gpu19compute_run_lengthsEjPKjjPKcPcPj,@"STO_CUDA_ENTRY STV_DEFAULT"
_ZN7rle_gpu19compute_run_lengthsEjPKjjPKcPcPj:
.text._ZN7rle_gpu19compute_run_lengthsEjPKjjPKcPcPj:
[----:B------:R-:W-:Y:S01]  /*0000*/  LDC R1, c[0x0][0x37c] ;  /* 0x0000df00ff017b82 */ /* 0x000fe20000000800 */
[----:B------:R-:W0:Y:S07]  /*0010*/  S2R R0, SR_TID.X ;  /* 0x0000000000007919 */ /* 0x000e2e0000002100 */
[----:B------:R-:W0:Y:S01]  /*0020*/  S2UR UR4, SR_CTAID.X ;  /* 0x00000000000479c3 */ /* 0x000e220000002500 */
[----:B------:R-:W1:Y:S07]  /*0030*/  LDCU UR6, c[0x0][0x380] ;  /* 0x00007000ff0677ac */ /* 0x000e6e0008000800 */
[----:B------:R-:W0:Y:S02]  /*0040*/  LDC R11, c[0x0][0x360] ;  /* 0x0000d800ff0b7b82 */ /* 0x000e240000000800 */
[----:B0-----:R-:W-:-:S05]  /*0050*/  IMAD R11, R11, UR4, R0 ;  /* 0x000000040b0b7c24 */ /* 0x001fca000f8e0200 */
[----:B-1----:R-:W-:-:S13]  /*0060*/  ISETP.GE.U32.AND P0, PT, R11, UR6, PT ;  /* 0x000000060b007c0c */ /* 0x002fda000bf06070 */
[----:B------:R-:W-:Y:S05]  /*0070*/  @P0 EXIT ;  /* 0x000000000000094d */ /* 0x000fea0003800000 */
[----:B------:R-:W0:Y:S01]  /*0080*/  LDC.64 R2, c[0x0][0x388] ;  /* 0x0000e200ff027b82 */ /* 0x000e220000000a00 */
[----:B------:R-:W1:Y:S01]  /*0090*/  LDCU.64 UR4, c[0x0][0x358] ;  /* 0x00006b00ff0477ac */ /* 0x000e620008000a00 */
[----:B------:R-:W2:Y:S01]  /*00a0*/  LDCU UR7, c[0x0][0x390] ;  /* 0x00007200ff0777ac */ /* 0x000ea20008000800 */
[----:B------:R-:W3:Y:S01]  /*00b0*/  LDCU.64 UR8, c[0x0][0x398] ;  /* 0x00007300ff0877ac */ /* 0x000ee20008000a00 */
[----:B------:R-:W-:-:S04]  /*00c0*/  VIADD R0, R11, 0x1 ;  /* 0x000000010b007836 */ /* 0x000fc80000000000 */
[----:B------:R-:W4:Y:S01]  /*00d0*/  LDC.64 R4, c[0x0][0x3a8] ;  /* 0x0000ea00ff047b82 */ /* 0x000f220000000a00 */
[----:B0-----:R-:W-:-:S05]  /*00e0*/  IMAD.WIDE R2, R11, 0x4, R2 ;  /* 0x000000040b027825 */ /* 0x001fca00078e0202 */
[----:B-1----:R-:W3:Y:S01]  /*00f0*/  LDG.E R13, desc[UR4][R2.64] ;  /* 0x00000004020d7981 */ /* 0x002ee2000c1e1900 */
[----:B------:R-:W-:Y:S01]  /*0100*/  ISETP.GE.U32.AND P0, PT, R0, UR6, PT ;  /* 0x0000000600007c0c */ /* 0x000fe2000bf06070 */
[----:B--2---:R-:W-:-:S12]  /*0110*/  IMAD.U32 R0, RZ, RZ, UR7 ;  /* 0x00000007ff007e24 */ /* 0x004fd8000f8e00ff */
[----:B------:R-:W2:Y:S01]  /*0120*/  @!P0 LDG.E R0, desc[UR4][R2.64+0x4] ;  /* 0x0000040402008981 */ /* 0x000ea2000c1e1900 */
[----:B---3--:R-:W-:-:S04]  /*0130*/  IADD3 R6, P1, PT, R13, UR8, RZ ;  /* 0x000000080d067c10 */ /* 0x008fc8000ff3e0ff */
[----:B------:R-:W-:Y:S01]  /*0140*/  IADD3.X R7, PT, PT, RZ, UR9, RZ, P1, !PT ;  /* 0x00000009ff077c10 */ /* 0x000fe20008ffe4ff */
[----:B------:R-:W0:Y:S05]  /*0150*/  LDCU.64 UR8, c[0x0][0x3a0] ;  /* 0x00007400ff0877ac */ /* 0x000e2a0008000a00 */
[----:B------:R-:W3:Y:S01]  /*0160*/  LDG.E.U8 R7, desc[UR4][R6.64] ;  /* 0x0000000406077981 */ /* 0x000ee2000c1e1100 */
[----:B----4-:R-:W-:-:S04]  /*0170*/  IMAD.WIDE R4, R11, 0x4, R4 ;  /* 0x000000040b047825 */ /* 0x010fc800078e0204 */
[----:B--2---:R-:W-:Y:S01]  /*0180*/  IMAD.IADD R13, R0, 0x1, -R13 ;  /* 0x00000001000d7824 */ /* 0x004fe200078e0a0d */
[----:B0-----:R-:W-:-:S04]  /*0190*/  IADD3 R8, P0, PT, R11, UR8, RZ ;  /* 0x000000080b087c10 */ /* 0x001fc8000ff1e0ff */
[----:B------:R-:W-:-:S05]  /*01a0*/  LEA.HI.X.SX32 R9, R11, UR9, 0x1, P0 ;  /* 0x000000090b097c11 */ /* 0x000fca00080f0eff */
[----:B---3--:R-:W-:Y:S04]  /*01b0*/  STG.E.U8 desc[UR4][R8.64], R7 ;  /* 0x0000000708007986 */ /* 0x008fe8000c101104 */
[----:B------:R-:W-:Y:S01]  /*01c0*/  STG.E desc[UR4][R4.64], R13 ;  /* 0x0000000d04007986 */ /* 0x000fe2000c101904 */
[----:B------:R-:W-:Y:S05]  /*01d0*/  EXIT ;  /* 0x000000000000794d */ /* 0x000fea0003800000 */
.L_x_0:
[----:B------:R-:W-:-:S00]  /*01e0*/  BRA `(.L_x_0) ;  /* 0xfffffffc00fc7947 */ /* 0x000fc0000383ffff */
[----:B------:R-:W-:-:S00]  /*01f0*/  NOP ;  /* 0x0000000000007918 */ /* 0x000fc00000000000 */
        /* <DEDUP_REMOVED lines=8> */
.L_x_18:


//--------------------- .text._ZN7rle_gpu18collect_run_startsEjPjS0_S0_ --------------------------
	.section	.text._ZN7rle_gpu18collect_run_startsEjPjS0_S0_,"ax",@progbits
	.align	128
        .global         _ZN7rle_gpu18collect_run_startsEjPjS0_S0_
        .type           _ZN7rle_gpu18collect_run_startsEjPjS0_S0_,@function
        .size           _ZN7rle_gpu18collect_run_startsEjPjS0_S0_,(.L_x_19 - _ZN7rle_gpu18collect_run_startsEjPjS0_S0_)
        .other          _ZN7rle_gpu18collect_run_startsEjPjS0_S0_,@"STO_CUDA_ENTRY STV_DEFAULT"
_ZN7rle_gpu18collect_run_startsEjPjS0_S0_:
.text._ZN7rle_gpu18collect_run_startsEjPjS0_S0_:
[----:B------:R-:W-:Y:S01]  /*0000*/  LDC R1, c[0x0][0x37c] ;  /* 0x0000df00ff017b82 */ /* 0x000fe20000000800 */
[----:B------:R-:W0:Y:S01]  /*0010*/  S2R R0, SR_CTAID.X ;  /* 0x0000000000007919 */ /* 0x000e220000002500 */
[----:B------:R-:W0:Y:S01]  /*0020*/  LDCU UR4, c[0x0][0x360] ;  /* 0x00006c00ff0477ac */ /* 0x000e220008000800 */
[----:B------:R-:W0:Y:S01]  /*0030*/  S2R R3, SR_TID.X ;  /* 0x0000000000037919 */ /* 0x000e220000002100 */
[----:B------:R-:W1:Y:S01]  /*0040*/  LDCU UR6, c[0x0][0x380] ;  /* 0x00007000ff0677ac */ /* 0x000e620008000800 */
[----:B0-----:R-:W-:-:S04]  /*0050*/  IMAD R0, R0, UR4, R3 ;  /* 0x0000000400007c24 */ /* 0x001fc8000f8e0203 */
[----:B------:R-:W-:-:S05]  /*0060*/  IMAD.SHL.U32 R9, R0, 0x4, RZ ;  /* 0x0000000400097824 */ /* 0x000fca00078e00ff */
[----:B-1----:R-:W-:-:S13]  /*0070*/  ISETP.GE.U32.AND P0, PT, R9, UR6, PT ;  /* 0x0000000609007c0c */ /* 0x002fda000bf06070 */
[----:B------:R-:W-:Y:S05]  /*0080*/  @P0 EXIT ;  /* 0x000000000000094d */ /* 0x000fea0003800000 */
[----:B------:R-:W0:Y:S01]  /*0090*/  LDC.64 R2, c[0x0][0x388] ;  /* 0x0000e200ff027b82 */ /* 0x000e220000000a00 */
[----:B------:R-:W1:Y:S07]  /*00a0*/  LDCU.64 UR4, c[0x0][0x358] ;  /* 0x00006b00ff0477ac */ /* 0x000e6e0008000a00 */
[----:B------:R-:W2:Y:S01]  /*00b0*/  LDC.64 R4, c[0x0][0x398] ;  /* 0x0000e600ff047b82 */ /* 0x000ea20000000a00 */
[----:B0-----:R-:W-:-:S05]  /*00c0*/  IMAD.WIDE.U32 R2, R9, 0x4, R2 ;  /* 0x0000000409027825 */ /* 0x001fca00078e0002 */
[----:B-1----:R-:W3:Y:S01]  /*00d0*/  LDG.E R0, desc[UR4][R2.64] ;  /* 0x0000000402007981 */ /* 0x002ee2000c1e1900 */
[C---:B------:R-:W-:Y:S01]  /*00e0*/  VIADD R13, R9.reuse, 0x1 ;  /* 0x00000001090d7836 */ /* 0x040fe20000000000 */
[----:B------:R-:W-:Y:S01]  /*00f0*/  BSSY.RECONVERGENT B0, `(.L_x_1) ;  /* 0x000000a000007945 */ /* 0x000fe20003800200 */
[----:B--2---:R-:W-:-:S03]  /*0100*/  IMAD.WIDE.U32 R4, R9, 0x4, R4 ;  /* 0x0000000409047825 */ /* 0x004fc600078e0004 */
[----:B------:R-:W-:Y:S02]  /*0110*/  ISETP.GE.U32.AND P1, PT, R13, UR6, PT ;  /* 0x000000060d007c0c */ /* 0x000fe4000bf26070 */
[----:B---3--:R-:W-:-:S13]  /*0120*/  ISETP.NE.AND P0, PT, R0, RZ, PT ;  /* 0x000000ff0000720c */ /* 0x008fda0003f05270 */
[----:B------:R-:W-:Y:S05]  /*0130*/  @!P0 BRA `(.L_x_2) ;  /* 0x0000000000148947 */ /* 0x000fea0003800000 */
[----:B------:R-:W2:Y:S01]  /*0140*/  LDG.E R0, desc[UR4][R4.64] ;  /* 0x0000000404007981 */ /* 0x000ea2000c1e1900 */
[----:B------:R-:W0:Y:S01]  /*0150*/  LDC.64 R6, c[0x0][0x390] ;  /* 0x0000e400ff067b82 */ /* 0x000e220000000a00 */
[----:B--2---:R-:W-:-:S05]  /*0160*/  IADD3 R11, PT, PT, R0, -0x1, RZ ;  /* 0xffffffff000b7810 */ /* 0x004fca0007ffe0ff */
[----:B0-----:R-:W-:-:S05]  /*0170*/  IMAD.WIDE.U32 R6, R11, 0x4, R6 ;  /* 0x000000040b067825 */ /* 0x001fca00078e0006 */
[----:B------:R0:W-:Y:S02]  /*0180*/  STG.E desc[UR4][R6.64], R9 ;  /* 0x0000000906007986 */ /* 0x0001e4000c101904 */
.L_x_2:
[----:B------:R-:W-:Y:S05]  /*0190*/  BSYNC.RECONVERGENT B0 ;  /* 0x0000000000007941 */ /* 0x000fea0003800200 */
.L_x_1:
[----:B------:R-:W-:Y:S05]  /*01a0*/  @P1 EXIT ;  /* 0x000000000000194d */ /* 0x000fea0003800000 */
[----:B------:R-:W2:Y:S01]  /*01b0*/  LDG.E R0, desc[UR4][R2.64+0x4] ;  /* 0x0000040402007981 */ /* 0x000ea2000c1e1900 */
[----:B------:R-:W-:Y:S01]  /*01c0*/  VIADD R15, R9, 0x2 ;  /* 0x00000002090f7836 */ /* 0x000fe20000000000 */
[----:B------:R-:W-:Y:S04]  /*01d0*/  BSSY.RECONVERGENT B0, `(.L_x_3) ;  /* 0x0000009000007945 */ /* 0x000fe80003800200 */
[----:B------:R-:W-:Y:S02]  /*01e0*/  ISETP.GE.U32.AND P1, PT, R15, UR6, PT ;  /* 0x000000060f007c0c */ /* 0x000fe4000bf26070 */
[----:B--2---:R-:W-:-:S13]  /*01f0*/  ISETP.NE.AND P0, PT, R0, RZ, PT ;  /* 0x000000ff0000720c */ /* 0x004fda0003f05270 */
[----:B------:R-:W-:Y:S05]  /*0200*/  @!P0 BRA `(.L_x_4) ;  /* 0x0000000000148947 */ /* 0x000fea0003800000 */
[----:B------:R-:W2:Y:S01]  /*0210*/  LDG.E R0, desc[UR4][R4.64+0x4] ;  /* 0x0000040404007981 */ /* 0x000ea2000c1e1900 */
[----:B0-----:R-:W0:Y:S01]  /*0220*/  LDC.64 R6, c[0x0][0x390] ;  /* 0x0000e400ff067b82 */ /* 0x001e220000000a00 */
[----:B--2---:R-:W-:-:S05]  /*0230*/  IADD3 R11, PT, PT, R0, -0x1, RZ ;  /* 0xffffffff000b7810 */ /* 0x004fca0007ffe0ff */
[----:B0-----:R-:W-:-:S05]  /*0240*/  IMAD.WIDE.U32 R6, R11, 0x4, R6 ;  /* 0x000000040b067825 */ /* 0x001fca00078e0006 */
[----:B------:R1:W-:Y:S02]  /*0250*/  STG.E desc[UR4][R6.64], R13 ;  /* 0x0000000d06007986 */ /* 0x0003e4000c101904 */
.L_x_4:
[----:B------:R-:W-:Y:S05]  /*0260*/  BSYNC.RECONVERGENT B0 ;  /* 0x0000000000007941 */ /* 0x000fea0003800200 */
.L_x_3:
        /* <DEDUP_REMOVED lines=8> */
[----:B01----:R-:W0:Y:S01]  /*02f0*/  LDC.64 R6, c[0x0][0x390] ;  /* 0x0000e400ff067b82 */ /* 0x003e220000000a00 */
[----:B--2---:R-:W-:-:S05]  /*0300*/  IADD3 R9, PT, PT, R0, -0x1, RZ ;  /* 0xffffffff00097810 */ /* 0x004fca0007ffe0ff */
[----:B0-----:R-:W-:-:S05]  /*0310*/  IMAD.WIDE.U32 R6, R9, 0x4, R6 ;  /* 0x0000000409067825 */ /* 0x001fca00078e0006 */
[----:B------:R2:W-:Y:S02]  /*0320*/  STG.E desc[UR4][R6.64], R15 ;  /* 0x0000000f06007986 */ /* 0x0005e4000c101904 */
.L_x_6:
[----:B------:R-:W-:Y:S05]  /*0330*/  BSYNC.RECONVERGENT B0 ;  /* 0x0000000000007941 */ /* 0x000fea0003800200 */
.L_x_5:
[----:B------:R-:W-:Y:S05]  /*0340*/  @P1 EXIT ;  /* 0x000000000000194d */ /* 0x000fea0003800000 */
[----:B------:R-:W3:Y:S02]  /*0350*/  LDG.E R2, desc[UR4][R2.64+0xc] ;  /* 0x00000c0402027981 */ /* 0x000ee4000c1e1900 */
[----:B---3--:R-:W-:-:S13]  /*0360*/  ISETP.NE.AND P0, PT, R2, RZ, PT ;  /* 0x000000ff0200720c */ /* 0x008fda0003f05270 */
[----:B------:R-:W-:Y:S05]  /*0370*/  @!P0 EXIT ;  /* 0x000000000000894d */ /* 0x000fea0003800000 */
[----:B------:R-:W0:Y:S01]  /*0380*/  LDG.E R4, desc[UR4][R4.64+0xc] ;  /* 0x00000c0404047981 */ /* 0x000e22000c1e1900 */
[----:B------:R-:W3:Y:S01]  /*0390*/  LDC.64 R2, c[0x0][0x390] ;  /* 0x0000e400ff027b82 */ /* 0x000ee20000000a00 */
[----:B012---:R-:W-:-:S05]  /*03a0*/  IADD3 R7, PT, PT, R4, -0x1, RZ ;  /* 0xffffffff04077810 */ /* 0x007fca0007ffe0ff */
[----:B---3--:R-:W-:-:S05]  /*03b0*/  IMAD.WIDE.U32 R2, R7, 0x4, R2 ;  /* 0x0000000407027825 */ /* 0x008fca00078e0002 */
[----:B------:R-:W-:Y:S01]  /*03c0*/  STG.E desc[UR4][R2.64], R11 ;  /* 0x0000000b02007986 */ /* 0x000fe2000c101904 */
[----:B------:R-:W-:Y:S05]  /*03d0*/  EXIT ;  /* 0x000000000000794d */ /* 0x000fea0003800000 */
.L_x_7:
        /* <DEDUP_REMOVED lines=10> */
.L_x_19:


//--------------------- .text._ZN7rle_gpu19downstream_scan_fixEPjS0_ --------------------------
	.section	.text._ZN7rle_gpu19downstream_scan_fixEPjS0_,"ax",@progbits
	.align	128
        .global         _ZN7rle_gpu19downstream_scan_fixEPjS0_
        .type           _ZN7rle_gpu19downstream_scan_fixEPjS0_,@function
        .size           _ZN7rle_gpu19downstream_scan_fixEPjS0_,(.L_x_20 - _ZN7rle_gpu19downstream_scan_fixEPjS0_)
        .other          _ZN7rle_gpu19downstream_scan_fixEPjS0_,@"STO_CUDA_ENTRY STV_DEFAULT"
_ZN7rle_gpu19downstream_scan_fixEPjS0_:
.text._ZN7rle_gpu19downstream_scan_fixEPjS0_:
[----:B------:R-:W-:Y:S01]  /*0000*/  LDC R1, c[0x0][0x37c] ;  /* 0x0000df00ff017b82 */ /* 0x000fe20000000800 */
[----:B------:R-:W0:Y:S01]  /*0010*/  S2R R9, SR_CTAID.X ;  /* 0x0000000000097919 */ /* 0x000e220000002500 */
[----:B------:R-:W1:Y:S06]  /*0020*/  LDCU UR6, c[0x0][0x360] ;  /* 0x00006c00ff0677ac */ /* 0x000e6c0008000800 */
[----:B------:R-:W2:Y:S01]  /*0030*/  LDC.64 R2, c[0x0][0x380] ;  /* 0x0000e000ff027b82 */ /* 0x000ea20000000a00 */
[----:B------:R-:W1:Y:S01]  /*0040*/  S2R R0, SR_TID.X ;  /* 0x0000000000007919 */ /* 0x000e620000002100 */
[----:B------:R-:W3:Y:S01]  /*0050*/  LDCU.64 UR4, c[0x0][0x358] ;  /* 0x00006b00ff0477ac */ /* 0x000ee20008000a00 */
[C---:B0-----:R-:W-:Y:S01]  /*0060*/  ISETP.NE.AND P0, PT, R9.reuse, RZ, PT ;  /* 0x000000ff0900720c */ /* 0x041fe20003f05270 */
[----:B-1----:R-:W-:-:S05]  /*0070*/  IMAD R0, R9, UR6, R0 ;  /* 0x0000000609007c24 */ /* 0x002fca000f8e0200 */
[----:B------:R-:W-:-:S07]  /*0080*/  SHF.L.U32 R7, R0, 0x2, RZ ;  /* 0x0000000200077819 */ /* 0x000fce00000006ff */
[----:B------:R-:W0:Y:S01]  /*0090*/  @P0 LDC.64 R4, c[0x0][0x388] ;  /* 0x0000e200ff040b82 */ /* 0x000e220000000a00 */
[----:B------:R-:W-:Y:S01]  /*00a0*/  @P0 IADD3 R9, PT, PT, R9, -0x1, RZ ;  /* 0xffffffff09090810 */ /* 0x000fe20007ffe0ff */
[----:B--2---:R-:W-:-:S05]  /*00b0*/  IMAD.WIDE R2, R7, 0x4, R2 ;  /* 0x0000000407027825 */ /* 0x004fca00078e0202 */
[----:B---3--:R-:W2:Y:S04]  /*00c0*/  LDG.E R0, desc[UR4][R2.64] ;  /* 0x0000000402007981 */ /* 0x008ea8000c1e1900 */
[----:B------:R-:W3:Y:S04]  /*00d0*/  LDG.E R6, desc[UR4][R2.64+0x4] ;  /* 0x0000040402067981 */ /* 0x000ee8000c1e1900 */
[----:B------:R-:W4:Y:S04]  /*00e0*/  LDG.E R7, desc[UR4][R2.64+0x8] ;  /* 0x0000080402077981 */ /* 0x000f28000c1e1900 */
[----:B------:R-:W5:Y:S01]  /*00f0*/  LDG.E R8, desc[UR4][R2.64+0xc] ;  /* 0x00000c0402087981 */ /* 0x000f62000c1e1900 */
[----:B0-----:R-:W-:-:S04]  /*0100*/  @P0 IMAD.WIDE.U32 R4, R9, 0x4, R4 ;  /* 0x0000000409040825 */ /* 0x001fc800078e0004 */
[----:B------:R-:W-:-:S06]  /*0110*/  IMAD.MOV.U32 R9, RZ, RZ, RZ ;  /* 0x000000ffff097224 */ /* 0x000fcc00078e00ff */
[----:B------:R-:W2:Y:S02]  /*0120*/  @P0 LDG.E R9, desc[UR4][R4.64] ;  /* 0x0000000404090981 */ /* 0x000ea4000c1e1900 */
[-C--:B--2---:R-:W-:Y:S01]  /*0130*/  IADD3 R11, PT, PT, R0, R9.reuse, RZ ;  /* 0x00000009000b7210 */ /* 0x084fe20007ffe0ff */
[----:B---3--:R-:W-:Y:S01]  /*0140*/  IMAD.IADD R13, R6, 0x1, R9 ;  /* 0x00000001060d7824 */ /* 0x008fe200078e0209 */
[-C--:B----4-:R-:W-:Y:S02]  /*0150*/  IADD3 R7, PT, PT, R7, R9.reuse, RZ ;  /* 0x0000000907077210 */ /* 0x090fe40007ffe0ff */
[----:B-----5:R-:W-:Y:S01]  /*0160*/  IADD3 R9, PT, PT, R8, R9, RZ ;  /* 0x0000000908097210 */ /* 0x020fe20007ffe0ff */
[----:B------:R-:W-:Y:S04]  /*0170*/  STG.E desc[UR4][R2.64], R11 ;  /* 0x0000000b02007986 */ /* 0x000fe8000c101904 */
[----:B------:R-:W-:Y:S04]  /*0180*/  STG.E desc[UR4][R2.64+0x4], R13 ;  /* 0x0000040d02007986 */ /* 0x000fe8000c101904 */
[----:B------:R-:W-:Y:S04]  /*0190*/  STG.E desc[UR4][R2.64+0x8], R7 ;  /* 0x0000080702007986 */ /* 0x000fe8000c101904 */
[----:B------:R-:W-:Y:S01]  /*01a0*/  STG.E desc[UR4][R2.64+0xc], R9 ;  /* 0x00000c0902007986 */ /* 0x000fe2000c101904 */
[----:B------:R-:W-:Y:S05]  /*01b0*/  EXIT ;  /* 0x000000000000794d */ /* 0x000fea0003800000 */
.L_x_8:
        /* <DEDUP_REMOVED lines=12> */
.L_x_20:


//--------------------- .text._ZN7rle_gpu10spine_scanEPj --------------------------
	.section	.text._ZN7rle_gpu10spine_scanEPj,"ax",@progbits
	.align	128
        .global         _ZN7rle_gpu10spine_scanEPj
        .type           _ZN7rle_gpu10spine_scanEPj,@function
        .size           _ZN7rle_gpu10spine_scanEPj,(.L_x_21 - _ZN7rle_gpu10spine_scanEPj)
        .other          _ZN7rle_gpu10spine_scanEPj,@"STO_CUDA_ENTRY STV_DEFAULT"
_ZN7rle_gpu10spine_scanEPj:
.text._ZN7rle_gpu10spine_scanEPj:
[----:B------:R-:W-:Y:S01]  /*0000*/  LDC R1, c[0x0][0x37c] ;  /* 0x0000df00ff017b82 */ /* 0x000fe20000000800 */
[----:B------:R-:W0:Y:S07]  /*0010*/  S2R R20, SR_TID.X ;  /* 0x0000000000147919 */ /* 0x000e2e0000002100 */
[----:B------:R-:W1:Y:S01]  /*0020*/  LDC.64 R2, c[0x0][0x380] ;  /* 0x0000e000ff027b82 */ /* 0x000e620000000a00 */
[----:B------:R-:W2:Y:S01]  /*0030*/  LDCU.64 UR6, c[0x0][0x358] ;  /* 0x00006b00ff0677ac */ /* 0x000ea20008000a00 */
[----:B0-----:R-:W-:-:S04]  /*0040*/  IMAD.SHL.U32 R5, R20, 0x10, RZ ;  /* 0x0000001014057824 */ /* 0x001fc800078e00ff */
[----:B-1----:R-:W-:-:S05]  /*0050*/  IMAD.WIDE.U32 R2, R5, 0x4, R2 ;  /* 0x0000000405027825 */ /* 0x002fca00078e0002 */
[----:B--2---:R-:W2:Y:S04]  /*0060*/  LDG.E R0, desc[UR6][R2.64] ;  /* 0x0000000602007981 */ /* 0x004ea8000c1e1900 */
[----:B------:R-:W2:Y:S04]  /*0070*/  LDG.E R5, desc[UR6][R2.64+0x4] ;  /* 0x0000040602057981 */ /* 0x000ea8000c1e1900 */
[----:B------:R-:W2:Y:S04]  /*0080*/  LDG.E R4, desc[UR6][R2.64+0x8] ;  /* 0x0000080602047981 */ /* 0x000ea8000c1e1900 */
[----:B------:R-:W3:Y:S04]  /*0090*/  LDG.E R6, desc[UR6][R2.64+0xc] ;  /* 0x00000c0602067981 */ /* 0x000ee8000c1e1900 */
[----:B------:R-:W3:Y:S04]  /*00a0*/  LDG.E R7, desc[UR6][R2.64+0x10] ;  /* 0x0000100602077981 */ /* 0x000ee8000c1e1900 */
[----:B------:R-:W4:Y:S04]  /*00b0*/  LDG.E R8, desc[UR6][R2.64+0x14] ;  /* 0x0000140602087981 */ /* 0x000f28000c1e1900 */
[----:B------:R-:W4:Y:S04]  /*00c0*/  LDG.E R9, desc[UR6][R2.64+0x18] ;  /* 0x0000180602097981 */ /* 0x000f28000c1e1900 */
[----:B------:R-:W5:Y:S04]  /*00d0*/  LDG.E R10, desc[UR6][R2.64+0x1c] ;  /* 0x00001c06020a7981 */ /* 0x000f68000c1e1900 */
[----:B------:R-:W5:Y:S04]  /*00e0*/  LDG.E R11, desc[UR6][R2.64+0x20] ;  /* 0x00002006020b7981 */ /* 0x000f68000c1e1900 */
[----:B------:R-:W5:Y:S04]  /*00f0*/  LDG.E R12, desc[UR6][R2.64+0x24] ;  /* 0x00002406020c7981 */ /* 0x000f68000c1e1900 */
[----:B------:R-:W5:Y:S04]  /*0100*/  LDG.E R13, desc[UR6][R2.64+0x28] ;  /* 0x00002806020d7981 */ /* 0x000f68000c1e1900 */
[----:B------:R-:W5:Y:S04]  /*0110*/  LDG.E R14, desc[UR6][R2.64+0x2c] ;  /* 0x00002c06020e7981 */ /* 0x000f68000c1e1900 */
[----:B------:R-:W5:Y:S04]  /*0120*/  LDG.E R15, desc[UR6][R2.64+0x30] ;  /* 0x00003006020f7981 */ /* 0x000f68000c1e1900 */
[----:B------:R-:W5:Y:S04]  /*0130*/  LDG.E R16, desc[UR6][R2.64+0x34] ;  /* 0x0000340602107981 */ /* 0x000f68000c1e1900 */
[----:B------:R-:W5:Y:S04]  /*0140*/  LDG.E R17, desc[UR6][R2.64+0x38] ;  /* 0x0000380602117981 */ /* 0x000f68000c1e1900 */
[----:B------:R-:W5:Y:S01]  /*0150*/  LDG.E R18, desc[UR6][R2.64+0x3c] ;  /* 0x00003c0602127981 */ /* 0x000f62000c1e1900 */
[----:B------:R-:W0:Y:S01]  /*0160*/  S2UR UR5, SR_CgaCtaId ;  /* 0x00000000000579c3 */ /* 0x000e220000008800 */
[----:B------:R-:W-:Y:S01]  /*0170*/  UMOV UR4, 0x400 ;  /* 0x0000040000047882 */ /* 0x000fe20000000000 */
[----:B------:R-:W1:Y:S01]  /*0180*/  LDCU UR8, c[0x0][0x360] ;  /* 0x00006c00ff0877ac */ /* 0x000e620008000800 */
[----:B------:R-:W-:Y:S01]  /*0190*/  ISETP.NE.AND P1, PT, R20, RZ, PT ;  /* 0x000000ff1400720c */ /* 0x000fe20003f25270 */
[----:B------:R-:W-:Y:S01]  /*01a0*/  IMAD.MOV.U32 R23, RZ, RZ, RZ ;  /* 0x000000ffff177224 */ /* 0x000fe200078e00ff */
[----:B-1----:R-:W-:-:S02]  /*01b0*/  UISETP.GE.U32.AND UP0, UPT, UR8, 0x2, UPT ;  /* 0x000000020800788c */ /* 0x002fc4000bf06070 */
[----:B0-----:R-:W-:-:S06]  /*01c0*/  ULEA UR4, UR5, UR4, 0x18 ;  /* 0x0000000405047291 */ /* 0x001fcc000f8ec0ff */
[----:B------:R-:W-:Y:S02]  /*01d0*/  LEA R22, R20, UR4, 0x2 ;  /* 0x0000000414167c11 */ /* 0x000fe4000f8e10ff */
[----:B--2---:R-:W-:-:S04]  /*01e0*/  IADD3 R19, PT, PT, R4, R5, R0 ;  /* 0x0000000504137210 */ /* 0x004fc80007ffe000 */
[----:B---3--:R-:W-:-:S04]  /*01f0*/  IADD3 R19, PT, PT, R7, R6, R19 ;  /* 0x0000000607137210 */ /* 0x008fc80007ffe013 */
[----:B----4-:R-:W-:-:S04]  /*0200*/  IADD3 R19, PT, PT, R9, R8, R19 ;  /* 0x0000000809137210 */ /* 0x010fc80007ffe013 */
[----:B-----5:R-:W-:-:S04]  /*0210*/  IADD3 R19, PT, PT, R11, R10, R19 ;  /* 0x0000000a0b137210 */ /* 0x020fc80007ffe013 */
[----:B------:R-:W-:-:S04]  /*0220*/  IADD3 R19, PT, PT, R13, R12, R19 ;  /* 0x0000000c0d137210 */ /* 0x000fc80007ffe013 */
[----:B------:R-:W-:-:S04]  /*0230*/  IADD3 R19, PT, PT, R15, R14, R19 ;  /* 0x0000000e0f137210 */ /* 0x000fc80007ffe013 */
[----:B------:R-:W-:-:S05]  /*0240*/  IADD3 R19, PT, PT, R17, R16, R19 ;  /* 0x0000001011137210 */ /* 0x000fca0007ffe013 */
[----:B------:R-:W-:-:S05]  /*0250*/  IMAD.IADD R19, R18, 0x1, R19 ;  /* 0x0000000112137824 */ /* 0x000fca00078e0213 */
[----:B------:R0:W-:Y:S01]  /*0260*/  STS [R22], R19 ;  /* 0x0000001316007388 */ /* 0x0001e20000000800 */
[----:B------:R-:W-:Y:S05]  /*0270*/  BRA.U !UP0, `(.L_x_9) ;  /* 0x0000000108347547 */ /* 0x000fea000b800000 */
[----:B------:R-:W-:-:S05]  /*0280*/  UMOV UR5, 0x1 ;  /* 0x0000000100057882 */ /* 0x000fca0000000000 */
.L_x_10:
[----:B------:R-:W-:Y:S01]  /*0290*/  BAR.SYNC.DEFER_BLOCKING 0x0 ;  /* 0x0000000000007b1d */ /* 0x000fe20000010000 */
[----:B------:R-:W-:-:S13]  /*02a0*/  ISETP.GE.AND P0, PT, R20, UR5, PT ;  /* 0x0000000514007c0c */ /* 0x000fda000bf06270 */
[----:B01----:R-:W-:Y:S01]  /*02b0*/  @P0 IADD3 R19, PT, PT, R20, -UR5, RZ ;  /* 0x8000000514130c10 */ /* 0x003fe2000fffe0ff */
[----:B------:R-:W-:-:S03]  /*02c0*/  USHF.L.U32 UR5, UR5, 0x1, URZ ;  /* 0x0000000105057899 */ /* 0x000fc600080006ff */
[----:B------:R-:W-:Y:S01]  /*02d0*/  @P0 LEA R21, R19, UR4, 0x2 ;  /* 0x0000000413150c11 */ /* 0x000fe2000f8e10ff */
[----:B------:R-:W-:Y:S01]  /*02e0*/  UISETP.GE.AND UP0, UPT, UR5, UR8, UPT ;  /* 0x000000080500728c */ /* 0x000fe2000bf06270 */
[----:B------:R-:W-:Y:S04]  /*02f0*/  LDS R19, [R22] ;  /* 0x0000000016137984 */ /* 0x000fe80000000800 */
[----:B------:R-:W0:Y:S02]  /*0300*/  @P0 LDS R24, [R21] ;  /* 0x0000000015180984 */ /* 0x000e240000000800 */
[----:B0-----:R-:W-:Y:S01]  /*0310*/  @P0 IMAD.IADD R19, R19, 0x1, R24 ;  /* 0x0000000113130824 */ /* 0x001fe200078e0218 */
[----:B------:R-:W-:Y:S06]  /*0320*/  BAR.SYNC.DEFER_BLOCKING 0x0 ;  /* 0x0000000000007b1d */ /* 0x000fec0000010000 */
[----:B------:R1:W-:Y:S01]  /*0330*/  STS [R22], R19 ;  /* 0x0000001316007388 */ /* 0x0003e20000000800 */
[----:B------:R-:W-:Y:S05]  /*0340*/  BRA.U !UP0, `(.L_x_10) ;  /* 0xfffffffd08d07547 */ /* 0x000fea000b83ffff */
.L_x_9:
[----:B------:R-:W-:Y:S06]  /*0350*/  BAR.SYNC.DEFER_BLOCKING 0x0 ;  /* 0x0000000000007b1d */ /* 0x000fec0000010000 */
[----:B------:R-:W2:Y:S02]  /*0360*/  @P1 LDS R23, [R22+-0x4] ;  /* 0xfffffc0016171984 */ /* 0x000ea40000000800 */
[----:B--2---:R-:W-:-:S05]  /*0370*/  IMAD.IADD R23, R0, 0x1, R23 ;  /* 0x0000000100177824 */ /* 0x004fca00078e0217 */
[----:B------:R-:W-:Y:S01]  /*0380*/  IADD3 R5, PT, PT, R5, R23, RZ ;  /* 0x0000001705057210 */ /* 0x000fe20007ffe0ff */
[----:B------:R-:W-:Y:S04]  /*0390*/  STG.E desc[UR6][R2.64], R23 ;  /* 0x0000001702007986 */ /* 0x000fe8000c101906 */
[----:B01----:R-:W-:Y:S01]  /*03a0*/  IMAD.IADD R19, R4, 0x1, R5 ;  /* 0x0000000104137824 */ /* 0x003fe200078e0205 */
[----:B------:R0:W-:Y:S03]  /*03b0*/  STG.E desc[UR6][R2.64+0x4], R5 ;  /* 0x0000040502007986 */ /* 0x0001e6000c101906 */
[----:B------:R-:W-:Y:S01]  /*03c0*/  IMAD.IADD R6, R6, 0x1, R19 ;  /* 0x0000000106067824 */ /* 0x000fe200078e0213 */
[----:B------:R-:W-:Y:S04]  /*03d0*/  STG.E desc[UR6][R2.64+0x8], R19 ;  /* 0x0000081302007986 */ /* 0x000fe8000c101906 */
[----:B------:R-:W-:Y:S01]  /*03e0*/  IADD3 R7, PT, PT, R7, R6, RZ ;  /* 0x0000000607077210 */ /* 0x000fe20007ffe0ff */
[----:B------:R-:W-:Y:S04]  /*03f0*/  STG.E desc[UR6][R2.64+0xc], R6 ;  /* 0x00000c0602007986 */ /* 0x000fe8000c101906 */
[----:B------:R-:W-:Y:S01]  /*0400*/  IMAD.IADD R8, R8, 0x1, R7 ;  /* 0x0000000108087824 */ /* 0x000fe200078e0207 */
[----:B------:R-:W-:Y:S03]  /*0410*/  STG.E desc[UR6][R2.64+0x10], R7 ;  /* 0x0000100702007986 */ /* 0x000fe6000c101906 */
        /* <DEDUP_REMOVED lines=17> */
[----:B------:R-:W-:Y:S04]  /*0530*/  STG.E desc[UR6][R2.64+0x34], R16 ;  /* 0x0000341002007986 */ /* 0x000fe8000c101906 */
[----:B0-----:R-:W-:Y:S01]  /*0540*/  IADD3 R5, PT, PT, R18, R17, RZ ;  /* 0x0000001112057210 */ /* 0x001fe20007ffe0ff */
[----:B------:R-:W-:Y:S04]  /*0550*/  STG.E desc[UR6][R2.64+0x38], R17 ;  /* 0x0000381102007986 */ /* 0x000fe8000c101906 */
[----:B------:R-:W-:Y:S01]  /*0560*/  STG.E desc[UR6][R2.64+0x3c], R5 ;  /* 0x00003c0502007986 */ /* 0x000fe2000c101906 */
[----:B------:R-:W-:Y:S05]  /*0570*/  EXIT ;  /* 0x000000000000794d */ /* 0x000fea0003800000 */
.L_x_11:
        /* <DEDUP_REMOVED lines=16> */
.L_x_21:


//--------------------- .text._ZN7rle_gpu13upstream_scanEjPjS0_S0_ --------------------------
	.section	.text._ZN7rle_gpu13upstream_scanEjPjS0_S0_,"ax",@progbits
	.align	128
        .global         _ZN7rle_gpu13upstream_scanEjPjS0_S0_
        .type           _ZN7rle_gpu13upstream_scanEjPjS0_S0_,@function
        .size           _ZN7rle_gpu13upstream_scanEjPjS0_S0_,(.L_x_22 - _ZN7rle_gpu13upstream_scanEjPjS0_S0_)
        .other          _ZN7rle_gpu13upstream_scanEjPjS0_S0_,@"STO_CUDA_ENTRY STV_DEFAULT"
_ZN7rle_gpu13upstream_scanEjPjS0_S0_:
.text._ZN7rle_gpu13upstream_scanEjPjS0_S0_:
[----:B------:R-:W-:Y:S01]  /*0000*/  LDC R1, c[0x0][0x37c] ;  /* 0x0000df00ff017b82 */ /* 0x000fe20000000800 */
[----:B------:R-:W0:Y:S01]  /*0010*/  S2R R0, SR_CTAID.X ;  /* 0x0000000000007919 */ /* 0x000e220000002500 */
[----:B------:R-:W0:Y:S06]  /*0020*/  LDCU UR8, c[0x0][0x360] ;  /* 0x00006c00ff0877ac */ /* 0x000e2c0008000800 */
[----:B------:R-:W1:Y:S01]  /*0030*/  LDC.64 R4, c[0x0][0x388] ;  /* 0x0000e200ff047b82 */ /* 0x000e620000000a00 */
[----:B------:R-:W-:Y:S01]  /*0040*/  CS2R R6, SRZ ;  /* 0x0000000000067805 */ /* 0x000fe2000001ff00 */
[----:B------:R-:W2:Y:S01]  /*0050*/  S2R R12, SR_TID.X ;  /* 0x00000000000c7919 */ /* 0x000ea20000002100 */
[----:B------:R-:W3:Y:S01]  /*0060*/  LDCU UR4, c[0x0][0x380] ;  /* 0x00007000ff0477ac */ /* 0x000ee20008000800 */
[----:B------:R-:W-:Y:S01]  /*0070*/  CS2R R8, SRZ ;  /* 0x0000000000087805 */ /* 0x000fe2000001ff00 */
[----:B------:R-:W4:Y:S01]  /*0080*/  LDCU.64 UR6, c[0x0][0x358] ;  /* 0x00006b00ff0677ac */ /* 0x000f220008000a00 */
[----:B0-----:R-:W-:-:S02]  /*0090*/  IMAD R3, R0, UR8, RZ ;  /* 0x0000000800037c24 */ /* 0x001fc4000f8e02ff */
[----:B--2---:R-:W-:-:S04]  /*00a0*/  IMAD.SHL.U32 R2, R12, 0x4, RZ ;  /* 0x000000040c027824 */ /* 0x004fc800078e00ff */
[----:B------:R-:W-:-:S04]  /*00b0*/  IMAD R3, R3, 0x4, R2 ;  /* 0x0000000403037824 */ /* 0x000fc800078e0202 */
[C---:B------:R-:W-:Y:S01]  /*00c0*/  VIADD R14, R3.reuse, 0x1 ;  /* 0x00000001030e7836 */ /* 0x040fe20000000000 */
[C---:B---3--:R-:W-:Y:S01]  /*00d0*/  ISETP.GE.U32.AND P0, PT, R3.reuse, UR4, PT ;  /* 0x0000000403007c0c */ /* 0x048fe2000bf06070 */
[C---:B------:R-:W-:Y:S02]  /*00e0*/  VIADD R15, R3.reuse, 0x2 ;  /* 0x00000002030f7836 */ /* 0x040fe40000000000 */
[C---:B------:R-:W-:Y:S01]  /*00f0*/  VIADD R16, R3.reuse, 0x3 ;  /* 0x0000000303107836 */ /* 0x040fe20000000000 */
[----:B------:R-:W-:Y:S01]  /*0100*/  ISETP.GE.U32.AND P1, PT, R14, UR4, PT ;  /* 0x000000040e007c0c */ /* 0x000fe2000bf26070 */
[----:B-1----:R-:W-:Y:S01]  /*0110*/  IMAD.WIDE R4, R3, 0x4, R4 ;  /* 0x0000000403047825 */ /* 0x002fe200078e0204 */
[----:B------:R-:W-:Y:S02]  /*0120*/  ISETP.GE.U32.AND P2, PT, R15, UR4, PT ;  /* 0x000000040f007c0c */ /* 0x000fe4000bf46070 */
[----:B------:R-:W-:-:S05]  /*0130*/  ISETP.GE.U32.AND P3, PT, R16, UR4, PT ;  /* 0x0000000410007c0c */ /* 0x000fca000bf66070 */
[----:B----4-:R-:W2:Y:S04]  /*0140*/  @!P0 LDG.E R6, desc[UR6][R4.64] ;  /* 0x0000000604068981 */ /* 0x010ea8000c1e1900 */
[----:B------:R-:W2:Y:S04]  /*0150*/  @!P1 LDG.E R7, desc[UR6][R4.64+0x4] ;  /* 0x0000040604079981 */ /* 0x000ea8000c1e1900 */
[----:B------:R-:W2:Y:S04]  /*0160*/  @!P2 LDG.E R8, desc[UR6][R4.64+0x8] ;  /* 0x000008060408a981 */ /* 0x000ea8000c1e1900 */
[----:B------:R-:W3:Y:S01]  /*0170*/  @!P3 LDG.E R9, desc[UR6][R4.64+0xc] ;  /* 0x00000c060409b981 */ /* 0x000ee2000c1e1900 */
[----:B------:R-:W0:Y:S01]  /*0180*/  S2UR UR5, SR_CgaCtaId ;  /* 0x00000000000579c3 */ /* 0x000e220000008800 */
[----:B------:R-:W-:Y:S01]  /*0190*/  UMOV UR4, 0x400 ;  /* 0x0000040000047882 */ /* 0x000fe20000000000 */
[----:B------:R-:W-:Y:S01]  /*01a0*/  UISETP.GE.U32.AND UP0, UPT, UR8, 0x2, UPT ;  /* 0x000000020800788c */ /* 0x000fe2000bf06070 */
[----:B------:R-:W-:Y:S01]  /*01b0*/  HFMA2 R13, -RZ, RZ, 0, 0 ;  /* 0x00000000ff0d7431 */ /* 0x000fe200000001ff */
[----:B------:R-:W-:Y:S01]  /*01c0*/  ISETP.NE.AND P1, PT, R12, RZ, PT ;  /* 0x000000ff0c00720c */ /* 0x000fe20003f25270 */
[----:B0-----:R-:W-:Y:S01]  /*01d0*/  ULEA UR4, UR5, UR4, 0x18 ;  /* 0x0000000405047291 */ /* 0x001fe2000f8ec0ff */
[----:B--2---:R-:W-:-:S05]  /*01e0*/  IADD3 R10, PT, PT, R8, R7, R6 ;  /* 0x00000007080a7210 */ /* 0x004fca0007ffe006 */
[----:B---3--:R-:W-:-:S05]  /*01f0*/  IMAD.IADD R11, R10, 0x1, R9 ;  /* 0x000000010a0b7824 */ /* 0x008fca00078e0209 */
[----:B------:R0:W-:Y:S01]  /*0200*/  STS [R2+UR4], R11 ;  /* 0x0000000b02007988 */ /* 0x0001e20008000804 */
[----:B------:R-:W-:Y:S05]  /*0210*/  BRA.U !UP0, `(.L_x_12) ;  /* 0x0000000108347547 */ /* 0x000fea000b800000 */
[----:B------:R-:W-:-:S05]  /*0220*/  UMOV UR5, 0x1 ;  /* 0x0000000100057882 */ /* 0x000fca0000000000 */
.L_x_13:
[----:B------:R-:W-:Y:S01]  /*0230*/  BAR.SYNC.DEFER_BLOCKING 0x0 ;  /* 0x0000000000007b1d */ /* 0x000fe20000010000 */
[----:B------:R-:W-:-:S13]  /*0240*/  ISETP.GE.AND P0, PT, R12, UR5, PT ;  /* 0x000000050c007c0c */ /* 0x000fda000bf06270 */
[----:B------:R-:W-:Y:S01]  /*0250*/  @P0 VIADD R4, R12, -UR5 ;  /* 0x800000050c040c36 */ /* 0x000fe20008000000 */
[----:B------:R-:W-:-:S04]  /*0260*/  USHF.L.U32 UR5, UR5, 0x1, URZ ;  /* 0x0000000105057899 */ /* 0x000fc800080006ff */
[----:B------:R-:W-:Y:S01]  /*0270*/  @P0 LEA R4, R4, UR4, 0x2 ;  /* 0x0000000404040c11 */ /* 0x000fe2000f8e10ff */
[----:B------:R-:W-:Y:S01]  /*0280*/  UISETP.GE.AND UP0, UPT, UR5, UR8, UPT ;  /* 0x000000080500728c */ /* 0x000fe2000bf06270 */
[----:B-1----:R-:W-:Y:S04]  /*0290*/  LDS R5, [R2+UR4] ;  /* 0x0000000402057984 */ /* 0x002fe80008000800 */
[----:B------:R-:W1:Y:S02]  /*02a0*/  @P0 LDS R4, [R4] ;  /* 0x0000000004040984 */ /* 0x000e640000000800 */
[----:B-1----:R-:W-:Y:S01]  /*02b0*/  @P0 IMAD.IADD R5, R5, 0x1, R4 ;  /* 0x0000000105050824 */ /* 0x002fe200078e0204 */
[----:B------:R-:W-:Y:S06]  /*02c0*/  BAR.SYNC.DEFER_BLOCKING 0x0 ;  /* 0x0000000000007b1d */ /* 0x000fec0000010000 */
[----:B------:R1:W-:Y:S01]  /*02d0*/  STS [R2+UR4], R5 ;  /* 0x0000000502007988 */ /* 0x0003e20008000804 */
[----:B------:R-:W-:Y:S05]  /*02e0*/  BRA.U !UP0, `(.L_x_13) ;  /* 0xfffffffd08d07547 */ /* 0x000fea000b83ffff */
.L_x_12:
[----:B------:R-:W-:Y:S06]  /*02f0*/  BAR.SYNC.DEFER_BLOCKING 0x0 ;  /* 0x0000000000007b1d */ /* 0x000fec0000010000 */
[----:B------:R-:W2:Y:S01]  /*0300*/  LDCU UR9, c[0x0][0x380] ;  /* 0x00007000ff0977ac */ /* 0x000ea20008000800 */
[----:B------:R-:W-:Y:S01]  /*0310*/  BSSY.RECONVERGENT B0, `(.L_x_14) ;  /* 0x0000013000007945 */ /* 0x000fe20003800200 */
[----:B------:R-:W3:Y:S01]  /*0320*/  @P1 LDS R13, [R2+UR4+-0x4] ;  /* 0xfffffc04020d1984 */ /* 0x000ee20008000800 */
[----:B--2---:R-:W-:Y:S01]  /*0330*/  ISETP.GE.U32.AND P0, PT, R3, UR9, PT ;  /* 0x0000000903007c0c */ /* 0x004fe2000bf06070 */
[----:B---3--:R-:W-:-:S12]  /*0340*/  IMAD.IADD R13, R13, 0x1, R6 ;  /* 0x000000010d0d7824 */ /* 0x008fd800078e0206 */
[----:B------:R-:W-:Y:S05]  /*0350*/  @P0 BRA `(.L_x_15) ;  /* 0x0000000000380947 */ /* 0x000fea0003800000 */
[----:B-1----:R-:W1:Y:S01]  /*0360*/  LDC.64 R4, c[0x0][0x390] ;  /* 0x0000e400ff047b82 */ /* 0x002e620000000a00 */
[----:B------:R-:W-:Y:S02]  /*0370*/  ISETP.GE.U32.AND P0, PT, R14, UR9, PT ;  /* 0x000000090e007c0c */ /* 0x000fe4000bf06070 */
[----:B------:R-:W-:Y:S01]  /*0380*/  IADD3 R7, PT, PT, R13, R7, RZ ;  /* 0x000000070d077210 */ /* 0x000fe20007ffe0ff */
[----:B-1----:R-:W-:-:S05]  /*0390*/  IMAD.WIDE R4, R3, 0x4, R4 ;  /* 0x0000000403047825 */ /* 0x002fca00078e0204 */
[----:B------:R2:W-:Y:S05]  /*03a0*/  STG.E desc[UR6][R4.64], R13 ;  /* 0x0000000d04007986 */ /* 0x0005ea000c101906 */
[----:B------:R-:W-:Y:S05]  /*03b0*/  @P0 BRA `(.L_x_15) ;  /* 0x0000000000200947 */ /* 0x000fea0003800000 */
[----:B------:R3:W-:Y:S01]  /*03c0*/  STG.E desc[UR6][R4.64+0x4], R7 ;  /* 0x0000040704007986 */ /* 0x0007e2000c101906 */
[----:B------:R-:W-:Y:S01]  /*03d0*/  ISETP.GE.U32.AND P0, PT, R15, UR9, PT ;  /* 0x000000090f007c0c */ /* 0x000fe2000bf06070 */
[----:B------:R-:W-:-:S12]  /*03e0*/  IMAD.IADD R8, R7, 0x1, R8 ;  /* 0x0000000107087824 */ /* 0x000fd800078e0208 */
[----:B---3--:R-:W-:Y:S05]  /*03f0*/  @P0 BRA `(.L_x_15) ;  /* 0x0000000000100947 */ /* 0x008fea0003800000 */
[----:B------:R-:W-:Y:S01]  /*0400*/  ISETP.GE.U32.AND P0, PT, R16, UR9, PT ;  /* 0x0000000910007c0c */ /* 0x000fe2000bf06070 */
[----:B------:R3:W-:-:S12]  /*0410*/  STG.E desc[UR6][R4.64+0x8], R8 ;  /* 0x0000080804007986 */ /* 0x0007d8000c101906 */
[----:B------:R-:W-:-:S05]  /*0420*/  @!P0 IMAD.IADD R9, R8, 0x1, R9 ;  /* 0x0000000108098824 */ /* 0x000fca00078e0209 */
[----:B------:R3:W-:Y:S02]  /*0430*/  @!P0 STG.E desc[UR6][R4.64+0xc], R9 ;  /* 0x00000c0904008986 */ /* 0x0007e4000c101906 */
.L_x_15:
[----:B------:R-:W-:Y:S05]  /*0440*/  BSYNC.RECONVERGENT B0 ;  /* 0x0000000000007941 */ /* 0x000fea0003800200 */
.L_x_14:
[----:B------:R-:W-:-:S06]  /*0450*/  UIADD3 UR5, UPT, UPT, UR8, -0x1, URZ ;  /* 0xffffffff08057890 */ /* 0x000fcc000fffe0ff */
[----:B------:R-:W-:-:S13]  /*0460*/  ISETP.NE.AND P0, PT, R12, UR5, PT ;  /* 0x000000050c007c0c */ /* 0x000fda000bf05270 */
[----:B------:R-:W-:Y:S05]  /*0470*/  @P0 EXIT ;  /* 0x000000000000094d */ /* 0x000fea0003800000 */
[----:B------:R-:W4:Y:S01]  /*0480*/  LDS R3, [R2+UR4] ;  /* 0x0000000402037984 */ /* 0x000f220008000800 */
[----:B-123--:R-:W1:Y:S02]  /*0490*/  LDC.64 R4, c[0x0][0x398] ;  /* 0x0000e600ff047b82 */ /* 0x00ee640000000a00 */
[----:B-1----:R-:W-:-:S05]  /*04a0*/  IMAD.WIDE.U32 R4, R0, 0x4, R4 ;  /* 0x0000000400047825 */ /* 0x002fca00078e0004 */
[----:B----4-:R-:W-:Y:S01]  /*04b0*/  STG.E desc[UR6][R4.64], R3 ;  /* 0x0000000304007986 */ /* 0x010fe2000c101906 */
[----:B------:R-:W-:Y:S05]  /*04c0*/  EXIT ;  /* 0x000000000000794d */ /* 0x000fea0003800000 */
.L_x_16:
        /* <DEDUP_REMOVED lines=11> */
.L_x_22:


//--------------------- .text._ZN7rle_gpu10label_runsEjPKcPj --------------------------
	.section	.text._ZN7rle_gpu10label_runsEjPKcPj,"ax",@progbits
	.align	128
        .global         _ZN7rle_gpu10label_runsEjPKcPj
        .type           _ZN7rle_gpu10label_runsEjPKcPj,@function
        .size           _ZN7rle_gpu10label_runsEjPKcPj,(.L_x_23 - _ZN7rle_gpu10label_runsEjPKcPj)
        .other          _ZN7rle_gpu10label_runsEjPKcPj,@"STO_CUDA_ENTRY STV_DEFAULT"
_ZN7rle_gpu10label_runsEjPKcPj:
.text._ZN7rle_gpu10label_runsEjPKcPj:
[----:B------:R-:W-:Y:S01]  /*0000*/  LDC R1, c[0x0][0x37c] ;  /* 0x0000df00ff017b82 */ /* 0x000fe20000000800 */
[----:B------:R-:W0:Y:S01]  /*0010*/  S2R R0, SR_TID.X ;  /* 0x0000000000007919 */ /* 0x000e220000002100 */
[----:B------:R-:W0:Y:S01]  /*0020*/  LDCU UR4, c[0x0][0x360] ;  /* 0x00006c00ff0477ac */ /* 0x000e220008000800 */
[----:B------:R-:W-:Y:S01]  /*0030*/  PRMT R6, RZ, 0x7610, R6 ;  /* 0x00007610ff067816 */ /* 0x000fe20000000006 */
[----:B------:R-:W0:Y:S01]  /*0040*/  S2R R3, SR_CTAID.X ;  /* 0x0000000000037919 */ /* 0x000e220000002500 */
[----:B------:R-:W1:Y:S01]  /*0050*/  LDCU UR6, c[0x0][0x380] ;  /* 0x00007000ff0677ac */ /* 0x000e620008000800 */
[----:B------:R-:W2:Y:S01]  /*0060*/  LDCU.64 UR8, c[0x0][0x388] ;  /* 0x00007100ff0877ac */ /* 0x000ea20008000a00 */
[----:B0-----:R-:W-:Y:S01]  /*0070*/  IMAD R0, R3, UR4, R0 ;  /* 0x0000000403007c24 */ /* 0x001fe2000f8e0200 */
[----:B------:R-:W0:Y:S03]  /*0080*/  LDCU.64 UR4, c[0x0][0x358] ;  /* 0x00006b00ff0477ac */ /* 0x000e260008000a00 */
[----:B------:R-:W-:Y:S01]  /*0090*/  IMAD.SHL.U32 R7, R0, 0x4, RZ ;  /* 0x0000000400077824 */ /* 0x000fe200078e00ff */
[----:B------:R-:W-:-:S03]  /*00a0*/  PRMT R0, RZ, 0x7610, R0 ;  /* 0x00007610ff007816 */ /* 0x000fc60000000000 */
[C---:B------:R-:W-:Y:S01]  /*00b0*/  VIADD R4, R7.reuse, 0xffffffff ;  /* 0xffffffff07047836 */ /* 0x040fe20000000000 */
[C---:B--2---:R-:W-:Y:S01]  /*00c0*/  IADD3 R2, P3, PT, R7.reuse, UR8, RZ ;  /* 0x0000000807027c10 */ /* 0x044fe2000ff7e0ff */
[C---:B------:R-:W-:Y:S01]  /*00d0*/  VIADD R8, R7.reuse, 0x1 ;  /* 0x0000000107087836 */ /* 0x040fe20000000000 */
[C---:B-1----:R-:W-:Y:S02]  /*00e0*/  ISETP.GE.U32.AND P4, PT, R7.reuse, UR6, PT ;  /* 0x0000000607007c0c */ /* 0x042fe4000bf86070 */
[----:B------:R-:W-:Y:S01]  /*00f0*/  ISETP.GE.U32.AND P0, PT, R4, UR6, PT ;  /* 0x0000000604007c0c */ /* 0x000fe2000bf06070 */
[----:B------:R-:W-:Y:S01]  /*0100*/  IMAD.X R3, RZ, RZ, UR9, P3 ;  /* 0x00000009ff037e24 */ /* 0x000fe200098e06ff */
[C---:B------:R-:W-:Y:S02]  /*0110*/  ISETP.LT.OR P1, PT, R7.reuse, RZ, P4 ;  /* 0x000000ff0700720c */ /* 0x040fe40002721670 */
[C---:B------:R-:W-:Y:S02]  /*0120*/  ISETP.LT.OR P0, PT, R7.reuse, 0x1, P0 ;  /* 0x000000010700780c */ /* 0x040fe40000701670 */
[----:B------:R-:W-:Y:S01]  /*0130*/  ISETP.GE.U32.AND P3, PT, R8, UR6, PT ;  /* 0x0000000608007c0c */ /* 0x000fe2000bf66070 */
[----:B------:R-:W-:-:S02]  /*0140*/  VIADD R9, R7, 0x2 ;  /* 0x0000000207097836 */ /* 0x000fc40000000000 */
[----:B------:R-:W-:-:S06]  /*0150*/  VIADD R10, R7, 0x3 ;  /* 0x00000003070a7836 */ /* 0x000fcc0000000000 */
[----:B0-----:R-:W5:Y:S02]  /*0160*/  @!P1 LDG.E.U8 R6, desc[UR4][R2.64] ;  /* 0x0000000402069981 */ /* 0x001f64000c1e1100 */
[----:B------:R-:W-:-:S05]  /*0170*/  @!P0 IADD3 R4, P2, PT, R4, UR8, RZ ;  /* 0x0000000804048c10 */ /* 0x000fca000ff5e0ff */
[----:B------:R-:W-:-:S05]  /*0180*/  @!P0 IMAD.X R5, RZ, RZ, UR9, P2 ;  /* 0x00000009ff058e24 */ /* 0x000fca00090e06ff */
[----:B------:R0:W5:Y:S01]  /*0190*/  @!P0 LDG.E.U8 R0, desc[UR4][R4.64] ;  /* 0x0000000404008981 */ /* 0x000162000c1e1100 */
[----:B------:R-:W-:Y:S02]  /*01a0*/  ISETP.LT.OR P0, PT, R7, -0x1, P3 ;  /* 0xffffffff0700780c */ /* 0x000fe40001f01670 */
[----:B------:R-:W-:Y:S02]  /*01b0*/  PRMT R8, RZ, 0x7610, R8 ;  /* 0x00007610ff087816 */ /* 0x000fe40000000008 */
[----:B------:R-:W-:-:S09]  /*01c0*/  ISETP.GE.U32.AND P2, PT, R9, UR6, PT ;  /* 0x0000000609007c0c */ /* 0x000fd2000bf46070 */
[----:B------:R1:W5:Y:S01]  /*01d0*/  @!P0 LDG.E.U8 R8, desc[UR4][R2.64+0x1] ;  /* 0x0000010402088981 */ /* 0x000362000c1e1100 */
[----:B------:R-:W-:Y:S02]  /*01e0*/  ISETP.LT.OR P0, PT, R7, -0x2, P2 ;  /* 0xfffffffe0700780c */ /* 0x000fe40001701670 */
[----:B------:R-:W-:Y:S02]  /*01f0*/  PRMT R9, RZ, 0x7610, R9 ;  /* 0x00007610ff097816 */ /* 0x000fe40000000009 */
[----:B------:R-:W-:-:S09]  /*0200*/  ISETP.GE.U32.AND P1, PT, R10, UR6, PT ;  /* 0x000000060a007c0c */ /* 0x000fd2000bf26070 */
[----:B------:R1:W5:Y:S01]  /*0210*/  @!P0 LDG.E.U8 R9, desc[UR4][R2.64+0x2] ;  /* 0x0000020402098981 */ /* 0x000362000c1e1100 */
[----:B------:R-:W-:Y:S02]  /*0220*/  ISETP.LT.OR P0, PT, R7, -0x3, P1 ;  /* 0xfffffffd0700780c */ /* 0x000fe40000f01670 */
[----:B0-----:R-:W-:-:S11]  /*0230*/  PRMT R4, RZ, 0x7610, R4 ;  /* 0x00007610ff047816 */ /* 0x001fd60000000004 */
[----:B------:R1:W5:Y:S01]  /*0240*/  @!P0 LDG.E.U8 R4, desc[UR4][R2.64+0x3] ;  /* 0x0000030402048981 */ /* 0x000362000c1e1100 */
[----:B------:R-:W-:Y:S05]  /*0250*/  @P4 EXIT ;  /* 0x000000000000494d */ /* 0x000fea0003800000 */
[----:B-1----:R-:W0:Y:S01]  /*0260*/  LDC.64 R2, c[0x0][0x390] ;  /* 0x0000e400ff027b82 */ /* 0x002e220000000a00 */
[----:B-----5:R-:W-:Y:S02]  /*0270*/  LOP3.LUT R11, R6, 0xff, RZ, 0xc0, !PT ;  /* 0x000000ff060b7812 */ /* 0x020fe400078ec0ff */
[----:B------:R-:W-:-:S04]  /*0280*/  LOP3.LUT R0, R0, 0xff, RZ, 0xc0, !PT ;  /* 0x000000ff00007812 */ /* 0x000fc800078ec0ff */
[----:B------:R-:W-:-:S04]  /*0290*/  ISETP.NE.AND P0, PT, R0, R11, PT ;  /* 0x0000000b0000720c */ /* 0x000fc80003f05270 */
[----:B------:R-:W-:-:S04]  /*02a0*/  ISETP.EQ.OR P0, PT, R7, RZ, P0 ;  /* 0x000000ff0700720c */ /* 0x000fc80000702670 */
[----:B------:R-:W-:Y:S01]  /*02b0*/  SEL R5, RZ, 0x1, !P0 ;  /* 0x00000001ff057807 */ /* 0x000fe20004000000 */
[----:B0-----:R-:W-:-:S05]  /*02c0*/  IMAD.WIDE R2, R7, 0x4, R2 ;  /* 0x0000000407027825 */ /* 0x001fca00078e0202 */
[----:B------:R0:W-:Y:S01]  /*02d0*/  STG.E desc[UR4][R2.64], R5 ;  /* 0x0000000502007986 */ /* 0x0001e2000c101904 */
[----:B------:R-:W-:Y:S05]  /*02e0*/  @P3 EXIT ;  /* 0x000000000000394d */ /* 0x000fea0003800000 */
[----:B------:R-:W-:-:S04]  /*02f0*/  LOP3.LUT R8, R8, 0xff, RZ, 0xc0, !PT ;  /* 0x000000ff08087812 */ /* 0x000fc800078ec0ff */
[----:B------:R-:W-:-:S04]  /*0300*/  ISETP.NE.AND P0, PT, R11, R8, PT ;  /* 0x000000080b00720c */ /* 0x000fc80003f05270 */
[----:B0-----:R-:W-:-:S05]  /*0310*/  SEL R5, RZ, 0x1, !P0 ;  /* 0x00000001ff057807 */ /* 0x001fca0004000000 */
        /* <DEDUP_REMOVED lines=10> */
[----:B------:R-:W-:Y:S01]  /*03c0*/  STG.E desc[UR4][R2.64+0xc], R5 ;  /* 0x00000c0502007986 */ /* 0x000fe2000c101904 */
[----:B------:R-:W-:Y:S05]  /*03d0*/  EXIT ;  /* 0x000000000000794d */ /* 0x000fea0003800000 */
.L_x_17:
        /* <DEDUP_REMOVED lines=10> */
.L_x_23:


//--------------------- .nv.shared._ZN7rle_gpu19compute_run_lengthsEjPKjjPKcPcPj --------------------------
	.section	.nv.shared._ZN7rle_gpu19compute_run_lengthsEjPKjjPKcPcPj,"aw",@nobits
	.sectionflags	@""
	.align	16
	.zero		1024


//--------------------- .nv.shared.reserved.0     --------------------------
	.section	.nv.shared.reserved.0,"aw",@nobits
	.weak		__nv_reservedSMEM_offset_0_alias
	.size		__nv_reservedSMEM_offset_0_alias, 0, 64
	.other		__nv_reservedSMEM_offset_0_alias,@"STO_CUDA_RESERVED_SHARED STV_DEFAULT"
__nv_reservedSMEM_offset_0_alias:
	.zero		0
	.zero		64


//--------------------- .nv.shared._ZN7rle_gpu18collect_run_startsEjPjS0_S0_ --------------------------
	.section	.nv.shared._ZN7rle_gpu18collect_run_startsEjPjS0_S0_,"aw",@nobits
	.sectionflags	@""
	.align	16
	.zero		1024


//--------------------- .nv.shared._ZN7rle_gpu19downstream_scan_fixEPjS0_ --------------------------
	.section	.nv.shared._ZN7rle_gpu19downstream_scan_fixEPjS0_,"aw",@nobits
	.sectionflags	@""
	.align	16
	.zero		1024


//--------------------- .nv.shared._ZN7rle_gpu10spine_scanEPj --------------------------
	.section	.nv.shared._ZN7rle_gpu10spine_scanEPj,"aw",@nobits
	.sectionflags	@""
	.align	16
	.zero		1024


//--------------------- .nv.shared._ZN7rle_gpu13upstream_scanEjPjS0_S0_ --------------------------
	.section	.nv.shared._ZN7rle_gpu13upstream_scanEjPjS0_S0_,"aw",@nobits
	.sectionflags	@""
	.align	16
	.zero		1024


//--------------------- .nv.shared._ZN7rle_gpu10label_runsEjPKcPj --------------------------
	.section	.nv.shared._ZN7rle_gpu10label_runsEjPKcPj,"aw",@nobits
	.sectionflags	@""
	.align	16
	.zero		1024


//--------------------- .nv.constant0._ZN7rle_gpu19compute_run_lengthsEjPKjjPKcPcPj --------------------------
	.section	.nv.constant0._ZN7rle_gpu19compute_run_lengthsEjPKjjPKcPcPj,"a",@progbits
	.sectionflags	@""
	.align	4
.nv.constant0._ZN7rle_gpu19compute_run_lengthsEjPKjjPKcPcPj:
	.zero		944


//--------------------- .nv.constant0._ZN7rle_gpu18collect_run_startsEjPjS0_S0_ --------------------------
	.section	.nv.constant0._ZN7rle_gpu18collect_run_startsEjPjS0_S0_,"a",@progbits
	.sectionflags	@""
	.align	4
.nv.constant0._ZN7rle_gpu18collect_run_startsEjPjS0_S0_:
	.zero		928


//--------------------- .nv.constant0._ZN7rle_gpu19downstream_scan_fixEPjS0_ --------------------------
	.section	.nv.constant0._ZN7rle_gpu19downstream_scan_fixEPjS0_,"a",@progbits
	.sectionflags	@""
	.align	4
.nv.constant0._ZN7rle_gpu19downstream_scan_fixEPjS0_:
	.zero		912


//--------------------- .nv.constant0._ZN7rle_gpu10spine_scanEPj --------------------------
	.section	.nv.constant0._ZN7rle_gpu10spine_scanEPj,"a",@progbits
	.sectionflags	@""
	.align	4
.nv.constant0._ZN7rle_gpu10spine_scanEPj:
	.zero		904


//--------------------- .nv.constant0._ZN7rle_gpu13upstream_scanEjPjS0_S0_ --------------------------
	.section	.nv.constant0._ZN7rle_gpu13upstream_scanEjPjS0_S0_,"a",@progbits
	.sectionflags	@""
	.align	4
.nv.constant0._ZN7rle_gpu13upstream_scanEjPjS0_S0_:
	.zero		928


//--------------------- .nv.constant0._ZN7rle_gpu10label_runsEjPKcPj --------------------------
	.section	.nv.constant0._ZN7rle_gpu10label_runsEjPKcPj,"a",@progbits
	.sectionflags	@""
	.align	4
.nv.constant0._ZN7rle_gpu10label_runsEjPKcPj:
	.zero		920


//--------------------- SYMBOLS --------------------------

	.type		.nv.reservedSmem.offset0,@object
	.size		.nv.reservedSmem.offset0,0x4
	.type		.nv.reservedSmem.cap,@object
	.size		.nv.reservedSmem.cap,0x4
